//
// Generated by NVIDIA NVVM Compiler
//
// Compiler Build ID: CL-36424714
// Cuda compilation tools, release 13.0, V13.0.88
// Based on NVVM 20.0.0
//

.version 9.0
.target sm_100
.address_size 64


.entry _Z8k_vecsetiiPi(
	.param .u32 _Z8k_vecsetiiPi_param_0,
	.param .u32 _Z8k_vecsetiiPi_param_1,
	.param .u64 .ptr .align 1 _Z8k_vecsetiiPi_param_2
)
{
	.reg .pred 	%p<2>;
	.reg .b32 	%r<7>;
	.reg .b64 	%rd<5>;

	ld.param.u32 	%r3, [_Z8k_vecsetiiPi_param_0];
	ld.param.u32 	%r2, [_Z8k_vecsetiiPi_param_1];
	ld.param.u64 	%rd1, [_Z8k_vecsetiiPi_param_2];
	mov.u32 	%r4, %tid.x;
	mov.u32 	%r5, %ctaid.x;
	mov.u32 	%r6, %ntid.x;
	mad.lo.s32 	%r1, %r5, %r6, %r4;
	setp.ge.s32 	%p1, %r1, %r3;
	@%p1 bra 	$L__BB0_2;
	cvta.to.global.u64 	%rd2, %rd1;
	mul.wide.s32 	%rd3, %r1, 4;
	add.s64 	%rd4, %rd2, %rd3;
	st.global.u32 	[%rd4], %r2;
$L__BB0_2:
	ret;

}
.entry _Z18k_getRedBlackPermsiPiS_(
	.param .u32 _Z18k_getRedBlackPermsiPiS__param_0,
	.param .u64 .ptr .align 1 _Z18k_getRedBlackPermsiPiS__param_1,
	.param .u64 .ptr .align 1 _Z18k_getRedBlackPermsiPiS__param_2
)
{
	.reg .pred 	%p<4>;
	.reg .b32 	%r<21>;
	.reg .b64 	%rd<8>;

	ld.param.u32 	%r2, [_Z18k_getRedBlackPermsiPiS__param_0];
	ld.param.u64 	%rd1, [_Z18k_getRedBlackPermsiPiS__param_1];
	ld.param.u64 	%rd2, [_Z18k_getRedBlackPermsiPiS__param_2];
	mov.u32 	%r3, %tid.x;
	mov.u32 	%r4, %ctaid.x;
	mov.u32 	%r5, %ntid.x;
	mad.lo.s32 	%r1, %r4, %r5, %r3;
	setp.ge.s32 	%p1, %r1, %r2;
	@%p1 bra 	$L__BB1_2;
	cvta.to.global.u64 	%rd3, %rd1;
	cvta.to.global.u64 	%rd4, %rd2;
	and.b32  	%r6, %r1, -2147483647;
	setp.eq.s32 	%p2, %r6, 1;
	add.s32 	%r7, %r2, 1;
	shr.u32 	%r8, %r7, 31;
	add.s32 	%r9, %r7, %r8;
	shr.s32 	%r10, %r9, 1;
	shr.u32 	%r11, %r1, 31;
	add.s32 	%r12, %r1, %r11;
	shr.s32 	%r13, %r12, 1;
	selp.b32 	%r14, %r10, 0, %p2;
	add.s32 	%r15, %r14, %r13;
	mul.wide.s32 	%rd5, %r1, 4;
	add.s64 	%rd6, %rd3, %rd5;
	st.global.u32 	[%rd6], %r15;
	setp.ge.s32 	%p3, %r1, %r10;
	selp.u32 	%r16, 1, 0, %p3;
	selp.b32 	%r17, %r10, 0, %p3;
	sub.s32 	%r18, %r1, %r17;
	shl.b32 	%r19, %r18, 1;
	or.b32  	%r20, %r19, %r16;
	add.s64 	%rd7, %rd4, %rd5;
	st.global.u32 	[%rd7], %r20;
$L__BB1_2:
	ret;

}
.entry _Z16k_getNaturalPermiPiS_(
	.param .u32 _Z16k_getNaturalPermiPiS__param_0,
	.param .u64 .ptr .align 1 _Z16k_getNaturalPermiPiS__param_1,
	.param .u64 .ptr .align 1 _Z16k_getNaturalPermiPiS__param_2
)
{
	.reg .pred 	%p<2>;
	.reg .b32 	%r<6>;
	.reg .b64 	%rd<8>;

	ld.param.u32 	%r2, [_Z16k_getNaturalPermiPiS__param_0];
	ld.param.u64 	%rd1, [_Z16k_getNaturalPermiPiS__param_1];
	ld.param.u64 	%rd2, [_Z16k_getNaturalPermiPiS__param_2];
	mov.u32 	%r3, %tid.x;
	mov.u32 	%r4, %ctaid.x;
	mov.u32 	%r5, %ntid.x;
	mad.lo.s32 	%r1, %r4, %r5, %r3;
	setp.ge.s32 	%p1, %r1, %r2;
	@%p1 bra 	$L__BB2_2;
	cvta.to.global.u64 	%rd3, %rd1;
	cvta.to.global.u64 	%rd4, %rd2;
	mul.wide.s32 	%rd5, %r1, 4;
	add.s64 	%rd6, %rd3, %rd5;
	st.global.u32 	[%rd6], %r1;
	add.s64 	%rd7, %rd4, %rd5;
	st.global.u32 	[%rd7], %r1;
$L__BB2_2:
	ret;

}
.entry _Z16k_csrMaxRowCountiPiS_(
	.param .u32 _Z16k_csrMaxRowCountiPiS__param_0,
	.param .u64 .ptr .align 1 _Z16k_csrMaxRowCountiPiS__param_1,
	.param .u64 .ptr .align 1 _Z16k_csrMaxRowCountiPiS__param_2
)
{
	.reg .pred 	%p<2>;
	.reg .b32 	%r<8>;
	.reg .b64 	%rd<7>;

	ld.param.u32 	%r2, [_Z16k_csrMaxRowCountiPiS__param_0];
	ld.param.u64 	%rd1, [_Z16k_csrMaxRowCountiPiS__param_1];
	ld.param.u64 	%rd2, [_Z16k_csrMaxRowCountiPiS__param_2];
	mov.u32 	%r3, %ctaid.x;
	mov.u32 	%r4, %ntid.x;
	mov.u32 	%r5, %tid.x;
	mad.lo.s32 	%r1, %r3, %r4, %r5;
	setp.ge.s32 	%p1, %r1, %r2;
	@%p1 bra 	$L__BB3_2;
	cvta.to.global.u64 	%rd3, %rd1;
	cvta.to.global.u64 	%rd4, %rd2;
	mul.wide.s32 	%rd5, %r1, 4;
	add.s64 	%rd6, %rd3, %rd5;
	ld.global.u32 	%r6, [%rd6];
	atom.global.max.s32 	%r7, [%rd4], %r6;
$L__BB3_2:
	ret;

}
.entry _Z21k_getMinConnectedNodebiiiPiS_S_(
	.param .u8 _Z21k_getMinConnectedNodebiiiPiS_S__param_0,
	.param .u32 _Z21k_getMinConnectedNodebiiiPiS_S__param_1,
	.param .u32 _Z21k_getMinConnectedNodebiiiPiS_S__param_2,
	.param .u32 _Z21k_getMinConnectedNodebiiiPiS_S__param_3,
	.param .u64 .ptr .align 1 _Z21k_getMinConnectedNodebiiiPiS_S__param_4,
	.param .u64 .ptr .align 1 _Z21k_getMinConnectedNodebiiiPiS_S__param_5,
	.param .u64 .ptr .align 1 _Z21k_getMinConnectedNodebiiiPiS_S__param_6
)
{
	.reg .pred 	%p<10>;
	.reg .b16 	%rs<2>;
	.reg .b32 	%r<63>;
	.reg .b64 	%rd<14>;

	ld.param.s8 	%rs1, [_Z21k_getMinConnectedNodebiiiPiS_S__param_0];
	ld.param.u32 	%r4, [_Z21k_getMinConnectedNodebiiiPiS_S__param_1];
	ld.param.u32 	%r5, [_Z21k_getMinConnectedNodebiiiPiS_S__param_2];
	ld.param.u32 	%r6, [_Z21k_getMinConnectedNodebiiiPiS_S__param_3];
	ld.param.u64 	%rd1, [_Z21k_getMinConnectedNodebiiiPiS_S__param_4];
	ld.param.u64 	%rd2, [_Z21k_getMinConnectedNodebiiiPiS_S__param_5];
	ld.param.u64 	%rd3, [_Z21k_getMinConnectedNodebiiiPiS_S__param_6];
	mov.u32 	%r7, %ctaid.x;
	mov.u32 	%r8, %ntid.x;
	mov.u32 	%r9, %tid.x;
	mad.lo.s32 	%r62, %r7, %r8, %r9;
	setp.eq.s16 	%p1, %rs1, 0;
	@%p1 bra 	$L__BB4_2;
	shr.u32 	%r10, %r6, 31;
	add.s32 	%r11, %r6, %r10;
	shr.s32 	%r12, %r11, 1;
	setp.ge.s32 	%p2, %r62, %r12;
	selp.u32 	%r13, 1, 0, %p2;
	selp.b32 	%r14, %r12, 0, %p2;
	sub.s32 	%r15, %r62, %r14;
	shl.b32 	%r16, %r15, 1;
	or.b32  	%r62, %r16, %r13;
$L__BB4_2:
	setp.ge.s32 	%p3, %r62, %r6;
	@%p3 bra 	$L__BB4_4;
	cvta.to.global.u64 	%rd4, %rd1;
	cvta.to.global.u64 	%rd5, %rd2;
	cvta.to.global.u64 	%rd6, %rd3;
	mov.u32 	%r17, %ctaid.y;
	shr.u32 	%r18, %r17, 2;
	div.s32 	%r19, %r62, %r4;
	mul.lo.s32 	%r20, %r19, %r4;
	sub.s32 	%r21, %r62, %r20;
	add.s32 	%r22, %r4, 1;
	and.b32  	%r23, %r18, 1;
	shr.u32 	%r24, %r17, 3;
	add.s32 	%r25, %r19, %r24;
	mad.lo.s32 	%r26, %r25, %r4, %r25;
	add.s32 	%r27, %r21, %r23;
	add.s32 	%r28, %r27, %r26;
	add.s32 	%r29, %r20, %r19;
	and.b32  	%r30, %r17, 1;
	shl.b32 	%r31, %r17, 30;
	shr.s32 	%r32, %r31, 31;
	and.b32  	%r33, %r32, %r22;
	add.s32 	%r34, %r33, %r30;
	add.s32 	%r35, %r34, %r21;
	add.s32 	%r36, %r35, %r29;
	mul.wide.s32 	%rd7, %r28, 4;
	add.s64 	%rd8, %rd4, %rd7;
	ld.global.u32 	%r37, [%rd8];
	mul.wide.s32 	%rd9, %r36, 4;
	add.s64 	%rd10, %rd4, %rd9;
	ld.global.u32 	%r38, [%rd10];
	mul.wide.s32 	%rd11, %r37, 4;
	add.s64 	%rd12, %rd5, %rd11;
	ld.global.u32 	%r39, [%rd12];
	setp.gt.s32 	%p4, %r38, %r39;
	div.s32 	%r40, %r28, %r22;
	mad.lo.s32 	%r41, %r40, %r4, %r40;
	div.s32 	%r42, %r36, %r22;
	mad.lo.s32 	%r43, %r42, %r4, %r42;
	sub.s32 	%r44, %r36, %r43;
	sub.s32 	%r45, %r41, %r28;
	add.s32 	%r46, %r44, %r45;
	abs.s32 	%r48, %r46;
	sub.s32 	%r50, %r42, %r40;
	abs.s32 	%r52, %r50;
	setp.eq.s32 	%p5, %r48, 1;
	setp.eq.s32 	%p6, %r50, 0;
	setp.eq.s32 	%p7, %r46, 0;
	or.b32  	%r54, %r46, %r50;
	setp.eq.s32 	%p8, %r52, 1;
	add.s64 	%rd13, %rd6, %rd11;
	setp.eq.s32 	%p9, %r54, 0;
	selp.b32 	%r55, %r38, %r5, %p9;
	selp.b32 	%r56, %r38, %r55, %p8;
	selp.b32 	%r57, %r56, %r55, %p7;
	selp.b32 	%r58, %r38, %r57, %p6;
	selp.b32 	%r59, %r58, %r57, %p5;
	selp.b32 	%r60, %r59, %r5, %p4;
	atom.global.min.s32 	%r61, [%rd13], %r60;
$L__BB4_4:
	ret;

}
.entry _Z25k_addMinConnectedNodeRowsiiPiS_(
	.param .u32 _Z25k_addMinConnectedNodeRowsiiPiS__param_0,
	.param .u32 _Z25k_addMinConnectedNodeRowsiiPiS__param_1,
	.param .u64 .ptr .align 1 _Z25k_addMinConnectedNodeRowsiiPiS__param_2,
	.param .u64 .ptr .align 1 _Z25k_addMinConnectedNodeRowsiiPiS__param_3
)
{
	.reg .pred 	%p<3>;
	.reg .b32 	%r<13>;
	.reg .b64 	%rd<9>;

	ld.param.u32 	%r2, [_Z25k_addMinConnectedNodeRowsiiPiS__param_0];
	ld.param.u32 	%r3, [_Z25k_addMinConnectedNodeRowsiiPiS__param_1];
	ld.param.u64 	%rd1, [_Z25k_addMinConnectedNodeRowsiiPiS__param_2];
	ld.param.u64 	%rd2, [_Z25k_addMinConnectedNodeRowsiiPiS__param_3];
	mov.u32 	%r4, %ctaid.x;
	mov.u32 	%r5, %ntid.x;
	mov.u32 	%r6, %tid.x;
	mad.lo.s32 	%r1, %r4, %r5, %r6;
	setp.ge.s32 	%p1, %r1, %r3;
	@%p1 bra 	$L__BB5_2;
	cvta.to.global.u64 	%rd3, %rd1;
	cvta.to.global.u64 	%rd4, %rd2;
	mul.wide.s32 	%rd5, %r1, 4;
	add.s64 	%rd6, %rd3, %rd5;
	ld.global.u32 	%r7, [%rd6];
	ld.global.u32 	%r8, [%rd6+4];
	add.s32 	%r9, %r7, %r2;
	setp.lt.s32 	%p2, %r9, %r8;
	selp.b32 	%r10, %r1, 0, %p2;
	mul.wide.s32 	%rd7, %r9, 4;
	add.s64 	%rd8, %rd4, %rd7;
	ld.global.u32 	%r11, [%rd8];
	add.s32 	%r12, %r10, %r11;
	st.global.u32 	[%rd8], %r12;
$L__BB5_2:
	ret;

}
.entry _Z25k_addMinConnectedNodeColsiiPiS_S_(
	.param .u32 _Z25k_addMinConnectedNodeColsiiPiS_S__param_0,
	.param .u32 _Z25k_addMinConnectedNodeColsiiPiS_S__param_1,
	.param .u64 .ptr .align 1 _Z25k_addMinConnectedNodeColsiiPiS_S__param_2,
	.param .u64 .ptr .align 1 _Z25k_addMinConnectedNodeColsiiPiS_S__param_3,
	.param .u64 .ptr .align 1 _Z25k_addMinConnectedNodeColsiiPiS_S__param_4
)
{
	.reg .pred 	%p<3>;
	.reg .b32 	%r<14>;
	.reg .b64 	%rd<12>;

	ld.param.u32 	%r2, [_Z25k_addMinConnectedNodeColsiiPiS_S__param_0];
	ld.param.u32 	%r3, [_Z25k_addMinConnectedNodeColsiiPiS_S__param_1];
	ld.param.u64 	%rd1, [_Z25k_addMinConnectedNodeColsiiPiS_S__param_2];
	ld.param.u64 	%rd2, [_Z25k_addMinConnectedNodeColsiiPiS_S__param_3];
	ld.param.u64 	%rd3, [_Z25k_addMinConnectedNodeColsiiPiS_S__param_4];
	mov.u32 	%r4, %ctaid.x;
	mov.u32 	%r5, %ntid.x;
	mov.u32 	%r6, %tid.x;
	mad.lo.s32 	%r1, %r4, %r5, %r6;
	setp.ge.s32 	%p1, %r1, %r3;
	@%p1 bra 	$L__BB6_2;
	cvta.to.global.u64 	%rd4, %rd2;
	cvta.to.global.u64 	%rd5, %rd1;
	cvta.to.global.u64 	%rd6, %rd3;
	mul.wide.s32 	%rd7, %r1, 4;
	add.s64 	%rd8, %rd4, %rd7;
	ld.global.u32 	%r7, [%rd8];
	ld.global.u32 	%r8, [%rd8+4];
	add.s32 	%r9, %r7, %r2;
	add.s64 	%rd9, %rd5, %rd7;
	ld.global.u32 	%r10, [%rd9];
	setp.lt.s32 	%p2, %r9, %r8;
	selp.b32 	%r11, %r10, 0, %p2;
	mul.wide.s32 	%rd10, %r9, 4;
	add.s64 	%rd11, %rd6, %rd10;
	ld.global.u32 	%r12, [%rd11];
	add.s32 	%r13, %r12, %r11;
	st.global.u32 	[%rd11], %r13;
$L__BB6_2:
	ret;

}


// ===== COMPILED SASS (sm_100) =====

	.target	sm_100

	.elftype	@"ET_EXEC"


//--------------------- .note.nv.tkinfo           --------------------------
	.section	.note.nv.tkinfo,"",@"SHT_NOTE"
	.sectionflags	@"SHF_NOTE_NV_TKINFO"
	.tkinfo
        /*0018*/ 	.word	0x00000002
        /*0030*/ 	.string	""
        /*0030*/ 	.string	"ptxas"
        /*0030*/ 	.string	"Cuda compilation tools, release 13.0, V13.0.88"
        /*0030*/ 	.string	"Build cuda_13.0.r13.0/compiler.36424714_0"
        /*0030*/ 	.string	"-arch sm_100 -m 64 "



//--------------------- .note.nv.cuinfo           --------------------------
	.section	.note.nv.cuinfo,"",@"SHT_NOTE"
	.sectionflags	@"SHF_NOTE_NV_CUINFO"
        /*0018*/ 	.short	0x0002
        /*001a*/ 	.short	0x0064
        /*001c*/ 	.short	0x0082
	.zero		2


//--------------------- .nv.info                  --------------------------
	.section	.nv.info,"",@"SHT_CUDA_INFO"
	.align	4


	//----- nvinfo : EIATTR_REGCOUNT
	.align		4
        /*0000*/ 	.byte	0x04, 0x2f
        /*0002*/ 	.short	(.L_1 - .L_0)
	.align		4
.L_0:
        /*0004*/ 	.word	index@(_Z8k_vecsetiiPi)
        /*0008*/ 	.word	0x0000000a


	//----- nvinfo : EIATTR_FRAME_SIZE
	.align		4
.L_1:
        /*000c*/ 	.byte	0x04, 0x11
        /*000e*/ 	.short	(.L_3 - .L_2)
	.align		4
.L_2:
        /*0010*/ 	.word	index@(_Z8k_vecsetiiPi)
        /*0014*/ 	.word	0x00000000


	//----- nvinfo : EIATTR_REGCOUNT
	.align		4
.L_3:
        /*0018*/ 	.byte	0x04, 0x2f
        /*001a*/ 	.short	(.L_5 - .L_4)
	.align		4
.L_4:
        /*001c*/ 	.word	index@(_Z18k_getRedBlackPermsiPiS_)
        /*0020*/ 	.word	0x0000000e


	//----- nvinfo : EIATTR_FRAME_SIZE
	.align		4
.L_5:
        /*0024*/ 	.byte	0x04, 0x11
        /*0026*/ 	.short	(.L_7 - .L_6)
	.align		4
.L_6:
        /*0028*/ 	.word	index@(_Z18k_getRedBlackPermsiPiS_)
        /*002c*/ 	.word	0x00000000


	//----- nvinfo : EIATTR_REGCOUNT
	.align		4
.L_7:
        /*0030*/ 	.byte	0x04, 0x2f
        /*0032*/ 	.short	(.L_9 - .L_8)
	.align		4
.L_8:
        /*0034*/ 	.word	index@(_Z16k_getNaturalPermiPiS_)
        /*0038*/ 	.word	0x0000000a


	//----- nvinfo : EIATTR_FRAME_SIZE
	.align		4
.L_9:
        /*003c*/ 	.byte	0x04, 0x11
        /*003e*/ 	.short	(.L_11 - .L_10)
	.align		4
.L_10:
        /*0040*/ 	.word	index@(_Z16k_getNaturalPermiPiS_)
        /*0044*/ 	.word	0x00000000


	//----- nvinfo : EIATTR_REGCOUNT
	.align		4
.L_11:
        /*0048*/ 	.byte	0x04, 0x2f
        /*004a*/ 	.short	(.L_13 - .L_12)
	.align		4
.L_12:
        /*004c*/ 	.word	index@(_Z16k_csrMaxRowCountiPiS_)
        /*0050*/ 	.word	0x0000000a


	//----- nvinfo : EIATTR_FRAME_SIZE
	.align		4
.L_13:
        /*0054*/ 	.byte	0x04, 0x11
        /*0056*/ 	.short	(.L_15 - .L_14)
	.align		4
.L_14:
        /*0058*/ 	.word	index@(_Z16k_csrMaxRowCountiPiS_)
        /*005c*/ 	.word	0x00000000


	//----- nvinfo : EIATTR_REGCOUNT
	.align		4
.L_15:
        /*0060*/ 	.byte	0x04, 0x2f
        /*0062*/ 	.short	(.L_17 - .L_16)
	.align		4
.L_16:
        /*0064*/ 	.word	index@(_Z21k_getMinConnectedNodebiiiPiS_S_)
        /*0068*/ 	.word	0x00000014


	//----- nvinfo : EIATTR_FRAME_SIZE
	.align		4
.L_17:
        /*006c*/ 	.byte	0x04, 0x11
        /*006e*/ 	.short	(.L_19 - .L_18)
	.align		4
.L_18:
        /*0070*/ 	.word	index@(_Z21k_getMinConnectedNodebiiiPiS_S_)
        /*0074*/ 	.word	0x00000000


	//----- nvinfo : EIATTR_REGCOUNT
	.align		4
.L_19:
        /*0078*/ 	.byte	0x04, 0x2f
        /*007a*/ 	.short	(.L_21 - .L_20)
	.align		4
.L_20:
        /*007c*/ 	.word	index@(_Z25k_addMinConnectedNodeRowsiiPiS_)
        /*0080*/ 	.word	0x0000000c


	//----- nvinfo : EIATTR_FRAME_SIZE
	.align		4
.L_21:
        /*0084*/ 	.byte	0x04, 0x11
        /*0086*/ 	.short	(.L_23 - .L_22)
	.align		4
.L_22:
        /*0088*/ 	.word	index@(_Z25k_addMinConnectedNodeRowsiiPiS_)
        /*008c*/ 	.word	0x00000000


	//----- nvinfo : EIATTR_REGCOUNT
	.align		4
.L_23:
        /*0090*/ 	.byte	0x04, 0x2f
        /*0092*/ 	.short	(.L_25 - .L_24)
	.align		4
.L_24:
        /*0094*/ 	.word	index@(_Z25k_addMinConnectedNodeColsiiPiS_S_)
        /*0098*/ 	.word	0x0000000e


	//----- nvinfo : EIATTR_FRAME_SIZE
	.align		4
.L_25:
        /*009c*/ 	.byte	0x04, 0x11
        /*009e*/ 	.short	(.L_27 - .L_26)
	.align		4
.L_26:
        /*00a0*/ 	.word	index@(_Z25k_addMinConnectedNodeColsiiPiS_S_)
        /*00a4*/ 	.word	0x00000000


	//----- nvinfo : EIATTR_MIN_STACK_SIZE
	.align		4
.L_27:
        /*00a8*/ 	.byte	0x04, 0x12
        /*00aa*/ 	.short	(.L_29 - .L_28)
	.align		4
.L_28:
        /*00ac*/ 	.word	index@(_Z25k_addMinConnectedNodeColsiiPiS_S_)
        /*00b0*/ 	.word	0x00000000


	//----- nvinfo : EIATTR_MIN_STACK_SIZE
	.align		4
.L_29:
        /*00b4*/ 	.byte	0x04, 0x12
        /*00b6*/ 	.short	(.L_31 - .L_30)
	.align		4
.L_30:
        /*00b8*/ 	.word	index@(_Z25k_addMinConnectedNodeRowsiiPiS_)
        /*00bc*/ 	.word	0x00000000


	//----- nvinfo : EIATTR_MIN_STACK_SIZE
	.align		4
.L_31:
        /*00c0*/ 	.byte	0x04, 0x12
        /*00c2*/ 	.short	(.L_33 - .L_32)
	.align		4
.L_32:
        /*00c4*/ 	.word	index@(_Z21k_getMinConnectedNodebiiiPiS_S_)
        /*00c8*/ 	.word	0x00000000


	//----- nvinfo : EIATTR_MIN_STACK_SIZE
	.align		4
.L_33:
        /*00cc*/ 	.byte	0x04, 0x12
        /*00ce*/ 	.short	(.L_35 - .L_34)
	.align		4
.L_34:
        /*00d0*/ 	.word	index@(_Z16k_csrMaxRowCountiPiS_)
        /*00d4*/ 	.word	0x00000000


	//----- nvinfo : EIATTR_MIN_STACK_SIZE
	.align		4
.L_35:
        /*00d8*/ 	.byte	0x04, 0x12
        /*00da*/ 	.short	(.L_37 - .L_36)
	.align		4
.L_36:
        /*00dc*/ 	.word	index@(_Z16k_getNaturalPermiPiS_)
        /*00e0*/ 	.word	0x00000000


	//----- nvinfo : EIATTR_MIN_STACK_SIZE
	.align		4
.L_37:
        /*00e4*/ 	.byte	0x04, 0x12
        /*00e6*/ 	.short	(.L_39 - .L_38)
	.align		4
.L_38:
        /*00e8*/ 	.word	index@(_Z18k_getRedBlackPermsiPiS_)
        /*00ec*/ 	.word	0x00000000


	//----- nvinfo : EIATTR_MIN_STACK_SIZE
	.align		4
.L_39:
        /*00f0*/ 	.byte	0x04, 0x12
        /*00f2*/ 	.short	(.L_41 - .L_40)
	.align		4
.L_40:
        /*00f4*/ 	.word	index@(_Z8k_vecsetiiPi)
        /*00f8*/ 	.word	0x00000000
.L_41:


//--------------------- .nv.compat                --------------------------
	.section	.nv.compat,"",@"SHT_CUDA_COMPAT_INFO"
	.align	4
        /*0000*/ 	.byte	0x02, 0x09, 0x00, 0x00, 0x02, 0x02, 0x01, 0x00, 0x02, 0x05, 0x05, 0x00, 0x03, 0x07, 0x01, 0x01
        /*0010*/ 	.byte	0x02, 0x03, 0x00, 0x00, 0x02, 0x06, 0x01, 0x00, 0x04, 0x0b, 0x08, 0x00, 0x09, 0x00, 0x00, 0x00
        /*0020*/ 	.byte	0x00, 0x00, 0x00, 0x00


//--------------------- .nv.info._Z25k_addMinConnectedNodeColsiiPiS_S_ --------------------------
	.section	.nv.info._Z25k_addMinConnectedNodeColsiiPiS_S_,"",@"SHT_CUDA_INFO"
	.sectionflags	@""
	.align	4


	//----- nvinfo : EIATTR_CUDA_API_VERSION
	.align		4
        /*0000*/ 	.byte	0x04, 0x37
        /*0002*/ 	.short	(.L_43 - .L_42)
.L_42:
        /*0004*/ 	.word	0x00000082


	//----- nvinfo : EIATTR_KPARAM_INFO
	.align		4
.L_43:
        /*0008*/ 	.byte	0x04, 0x17
        /*000a*/ 	.short	(.L_45 - .L_44)
.L_44:
        /*000c*/ 	.word	0x00000000
        /*0010*/ 	.short	0x0004
        /*0012*/ 	.short	0x0018
        /*0014*/ 	.byte	0x00, 0xf5, 0x21, 0x00


	//----- nvinfo : EIATTR_KPARAM_INFO
	.align		4
.L_45:
        /*0018*/ 	.byte	0x04, 0x17
        /*001a*/ 	.short	(.L_47 - .L_46)
.L_46:
        /*001c*/ 	.word	0x00000000
        /*0020*/ 	.short	0x0003
        /*0022*/ 	.short	0x0010
        /*0024*/ 	.byte	0x00, 0xf5, 0x21, 0x00


	//----- nvinfo : EIATTR_KPARAM_INFO
	.align		4
.L_47:
        /*0028*/ 	.byte	0x04, 0x17
        /*002a*/ 	.short	(.L_49 - .L_48)
.L_48:
        /*002c*/ 	.word	0x00000000
        /*0030*/ 	.short	0x0002
        /*0032*/ 	.short	0x0008
        /*0034*/ 	.byte	0x00, 0xf5, 0x21, 0x00


	//----- nvinfo : EIATTR_KPARAM_INFO
	.align		4
.L_49:
        /*0038*/ 	.byte	0x04, 0x17
        /*003a*/ 	.short	(.L_51 - .L_50)
.L_50:
        /*003c*/ 	.word	0x00000000
        /*0040*/ 	.short	0x0001
        /*0042*/ 	.short	0x0004
        /*0044*/ 	.byte	0x00, 0xf0, 0x11, 0x00


	//----- nvinfo : EIATTR_KPARAM_INFO
	.align		4
.L_51:
        /*0048*/ 	.byte	0x04, 0x17
        /*004a*/ 	.short	(.L_53 - .L_52)
.L_52:
        /*004c*/ 	.word	0x00000000
        /*0050*/ 	.short	0x0000
        /*0052*/ 	.short	0x0000
        /*0054*/ 	.byte	0x00, 0xf0, 0x11, 0x00


	//----- nvinfo : EIATTR_SPARSE_MMA_MASK
	.align		4
.L_53:
        /*0058*/ 	.byte	0x03, 0x50
        /*005a*/ 	.short	0x0000


	//----- nvinfo : EIATTR_MAXREG_COUNT
	.align		4
        /*005c*/ 	.byte	0x03, 0x1b
        /*005e*/ 	.short	0x00ff


	//----- nvinfo : EIATTR_MERCURY_ISA_VERSION
	.align		4
        /*0060*/ 	.byte	0x03, 0x5f
        /*0062*/ 	.short	0x0101


	//----- nvinfo : EIATTR_VRC_CTA_INIT_COUNT
	.align		4
        /*0064*/ 	.byte	0x02, 0x4a
	.zero		1
	.zero		1


	//----- nvinfo : EIATTR_EXIT_INSTR_OFFSETS
	.align		4
        /*0068*/ 	.byte	0x04, 0x1c
        /*006a*/ 	.short	(.L_55 - .L_54)


	//   ....[0]....
.L_54:
        /*006c*/ 	.word	0x00000070


	//   ....[1]....
        /*0070*/ 	.word	0x00000190


	//----- nvinfo : EIATTR_CBANK_PARAM_SIZE
	.align		4
.L_55:
        /*0074*/ 	.byte	0x03, 0x19
        /*0076*/ 	.short	0x0020


	//----- nvinfo : EIATTR_PARAM_CBANK
	.align		4
        /*0078*/ 	.byte	0x04, 0x0a
        /*007a*/ 	.short	(.L_57 - .L_56)
	.align		4
.L_56:
        /*007c*/ 	.word	index@(.nv.constant0._Z25k_addMinConnectedNodeColsiiPiS_S_)
        /*0080*/ 	.short	0x0380
        /*0082*/ 	.short	0x0020


	//----- nvinfo : EIATTR_SW_WAR
	.align		4
.L_57:
        /*0084*/ 	.byte	0x04, 0x36
        /*0086*/ 	.short	(.L_59 - .L_58)
.L_58:
        /*0088*/ 	.word	0x00000008
.L_59:


//--------------------- .nv.info._Z25k_addMinConnectedNodeRowsiiPiS_ --------------------------
	.section	.nv.info._Z25k_addMinConnectedNodeRowsiiPiS_,"",@"SHT_CUDA_INFO"
	.sectionflags	@""
	.align	4


	//----- nvinfo : EIATTR_CUDA_API_VERSION
	.align		4
        /*0000*/ 	.byte	0x04, 0x37
        /*0002*/ 	.short	(.L_61 - .L_60)
.L_60:
        /*0004*/ 	.word	0x00000082


	//----- nvinfo : EIATTR_KPARAM_INFO
	.align		4
.L_61:
        /*0008*/ 	.byte	0x04, 0x17
        /*000a*/ 	.short	(.L_63 - .L_62)
.L_62:
        /*000c*/ 	.word	0x00000000
        /*0010*/ 	.short	0x0003
        /*0012*/ 	.short	0x0010
        /*0014*/ 	.byte	0x00, 0xf5, 0x21, 0x00


	//----- nvinfo : EIATTR_KPARAM_INFO
	.align		4
.L_63:
        /*0018*/ 	.byte	0x04, 0x17
        /*001a*/ 	.short	(.L_65 - .L_64)
.L_64:
        /*001c*/ 	.word	0x00000000
        /*0020*/ 	.short	0x0002
        /*0022*/ 	.short	0x0008
        /*0024*/ 	.byte	0x00, 0xf5, 0x21, 0x00


	//----- nvinfo : EIATTR_KPARAM_INFO
	.align		4
.L_65:
        /*0028*/ 	.byte	0x04, 0x17
        /*002a*/ 	.short	(.L_67 - .L_66)
.L_66:
        /*002c*/ 	.word	0x00000000
        /*0030*/ 	.short	0x0001
        /*0032*/ 	.short	0x0004
        /*0034*/ 	.byte	0x00, 0xf0, 0x11, 0x00


	//----- nvinfo : EIATTR_KPARAM_INFO
	.align		4
.L_67:
        /*0038*/ 	.byte	0x04, 0x17
        /*003a*/ 	.short	(.L_69 - .L_68)
.L_68:
        /*003c*/ 	.word	0x00000000
        /*0040*/ 	.short	0x0000
        /*0042*/ 	.short	0x0000
        /*0044*/ 	.byte	0x00, 0xf0, 0x11, 0x00


	//----- nvinfo : EIATTR_SPARSE_MMA_MASK
	.align		4
.L_69:
        /*0048*/ 	.byte	0x03, 0x50
        /*004a*/ 	.short	0x0000


	//----- nvinfo : EIATTR_MAXREG_COUNT
	.align		4
        /*004c*/ 	.byte	0x03, 0x1b
        /*004e*/ 	.short	0x00ff


	//----- nvinfo : EIATTR_MERCURY_ISA_VERSION
	.align		4
        /*0050*/ 	.byte	0x03, 0x5f
        /*0052*/ 	.short	0x0101


	//----- nvinfo : EIATTR_VRC_CTA_INIT_COUNT
	.align		4
        /*0054*/ 	.byte	0x02, 0x4a
	.zero		1
	.zero		1


	//----- nvinfo : EIATTR_EXIT_INSTR_OFFSETS
	.align		4
        /*0058*/ 	.byte	0x04, 0x1c
        /*005a*/ 	.short	(.L_71 - .L_70)


	//   ....[0]....
.L_70:
        /*005c*/ 	.word	0x00000070


	//   ....[1]....
        /*0060*/ 	.word	0x00000160


	//----- nvinfo : EIATTR_CBANK_PARAM_SIZE
	.align		4
.L_71:
        /*0064*/ 	.byte	0x03, 0x19
        /*0066*/ 	.short	0x0018


	//----- nvinfo : EIATTR_PARAM_CBANK
	.align		4
        /*0068*/ 	.byte	0x04, 0x0a
        /*006a*/ 	.short	(.L_73 - .L_72)
	.align		4
.L_72:
        /*006c*/ 	.word	index@(.nv.constant0._Z25k_addMinConnectedNodeRowsiiPiS_)
        /*0070*/ 	.short	0x0380
        /*0072*/ 	.short	0x0018


	//----- nvinfo : EIATTR_SW_WAR
	.align		4
.L_73:
        /*0074*/ 	.byte	0x04, 0x36
        /*0076*/ 	.short	(.L_75 - .L_74)
.L_74:
        /*0078*/ 	.word	0x00000008
.L_75:


//--------------------- .nv.info._Z21k_getMinConnectedNodebiiiPiS_S_ --------------------------
	.section	.nv.info._Z21k_getMinConnectedNodebiiiPiS_S_,"",@"SHT_CUDA_INFO"
	.sectionflags	@""
	.align	4


	//----- nvinfo : EIATTR_CUDA_API_VERSION
	.align		4
        /*0000*/ 	.byte	0x04, 0x37
        /*0002*/ 	.short	(.L_77 - .L_76)
.L_76:
        /*0004*/ 	.word	0x00000082


	//----- nvinfo : EIATTR_KPARAM_INFO
	.align		4
.L_77:
        /*0008*/ 	.byte	0x04, 0x17
        /*000a*/ 	.short	(.L_79 - .L_78)
.L_78:
        /*000c*/ 	.word	0x00000000
        /*0010*/ 	.short	0x0006
        /*0012*/ 	.short	0x0020
        /*0014*/ 	.byte	0x00, 0xf5, 0x21, 0x00


	//----- nvinfo : EIATTR_KPARAM_INFO
	.align		4
.L_79:
        /*0018*/ 	.byte	0x04, 0x17
        /*001a*/ 	.short	(.L_81 - .L_80)
.L_80:
        /*001c*/ 	.word	0x00000000
        /*0020*/ 	.short	0x0005
        /*0022*/ 	.short	0x0018
        /*0024*/ 	.byte	0x00, 0xf5, 0x21, 0x00


	//----- nvinfo : EIATTR_KPARAM_INFO
	.align		4
.L_81:
        /*0028*/ 	.byte	0x04, 0x17
        /*002a*/ 	.short	(.L_83 - .L_82)
.L_82:
        /*002c*/ 	.word	0x00000000
        /*0030*/ 	.short	0x0004
        /*0032*/ 	.short	0x0010
        /*0034*/ 	.byte	0x00, 0xf5, 0x21, 0x00


	//----- nvinfo : EIATTR_KPARAM_INFO
	.align		4
.L_83:
        /*0038*/ 	.byte	0x04, 0x17
        /*003a*/ 	.short	(.L_85 - .L_84)
.L_84:
        /*003c*/ 	.word	0x00000000
        /*0040*/ 	.short	0x0003
        /*0042*/ 	.short	0x000c
        /*0044*/ 	.byte	0x00, 0xf0, 0x11, 0x00


	//----- nvinfo : EIATTR_KPARAM_INFO
	.align		4
.L_85:
        /*0048*/ 	.byte	0x04, 0x17
        /*004a*/ 	.short	(.L_87 - .L_86)
.L_86:
        /*004c*/ 	.word	0x00000000
        /*0050*/ 	.short	0x0002
        /*0052*/ 	.short	0x0008
        /*0054*/ 	.byte	0x00, 0xf0, 0x11, 0x00


	//----- nvinfo : EIATTR_KPARAM_INFO
	.align		4
.L_87:
        /*0058*/ 	.byte	0x04, 0x17
        /*005a*/ 	.short	(.L_89 - .L_88)
.L_88:
        /*005c*/ 	.word	0x00000000
        /*0060*/ 	.short	0x0001
        /*0062*/ 	.short	0x0004
        /*0064*/ 	.byte	0x00, 0xf0, 0x11, 0x00


	//----- nvinfo : EIATTR_KPARAM_INFO
	.align		4
.L_89:
        /*0068*/ 	.byte	0x04, 0x17
        /*006a*/ 	.short	(.L_91 - .L_90)
.L_90:
        /*006c*/ 	.word	0x00000000
        /*0070*/ 	.short	0x0000
        /*0072*/ 	.short	0x0000
        /*0074*/ 	.byte	0x00, 0xf0, 0x05, 0x00


	//----- nvinfo : EIATTR_SPARSE_MMA_MASK
	.align		4
.L_91:
        /*0078*/ 	.byte	0x03, 0x50
        /*007a*/ 	.short	0x0000


	//----- nvinfo : EIATTR_MAXREG_COUNT
	.align		4
        /*007c*/ 	.byte	0x03, 0x1b
        /*007e*/ 	.short	0x00ff


	//----- nvinfo : EIATTR_MERCURY_ISA_VERSION
	.align		4
        /*0080*/ 	.byte	0x03, 0x5f
        /*0082*/ 	.short	0x0101


	//----- nvinfo : EIATTR_VRC_CTA_INIT_COUNT
	.align		4
        /*0084*/ 	.byte	0x02, 0x4a
	.zero		1
	.zero		1


	//----- nvinfo : EIATTR_EXIT_INSTR_OFFSETS
	.align		4
        /*0088*/ 	.byte	0x04, 0x1c
        /*008a*/ 	.short	(.L_93 - .L_92)


	//   ....[0]....
.L_92:
        /*008c*/ 	.word	0x00000130


	//   ....[1]....
        /*0090*/ 	.word	0x00000810


	//----- nvinfo : EIATTR_CBANK_PARAM_SIZE
	.align		4
.L_93:
        /*0094*/ 	.byte	0x03, 0x19
        /*0096*/ 	.short	0x0028


	//----- nvinfo : EIATTR_PARAM_CBANK
	.align		4
        /*0098*/ 	.byte	0x04, 0x0a
        /*009a*/ 	.short	(.L_95 - .L_94)
	.align		4
.L_94:
        /*009c*/ 	.word	index@(.nv.constant0._Z21k_getMinConnectedNodebiiiPiS_S_)
        /*00a0*/ 	.short	0x0380
        /*00a2*/ 	.short	0x0028


	//----- nvinfo : EIATTR_SW_WAR
	.align		4
.L_95:
        /*00a4*/ 	.byte	0x04, 0x36
        /*00a6*/ 	.short	(.L_97 - .L_96)
.L_96:
        /*00a8*/ 	.word	0x00000008
.L_97:


//--------------------- .nv.info._Z16k_csrMaxRowCountiPiS_ --------------------------
	.section	.nv.info._Z16k_csrMaxRowCountiPiS_,"",@"SHT_CUDA_INFO"
	.sectionflags	@""
	.align	4


	//----- nvinfo : EIATTR_CUDA_API_VERSION
	.align		4
        /*0000*/ 	.byte	0x04, 0x37
        /*0002*/ 	.short	(.L_99 - .L_98)
.L_98:
        /*0004*/ 	.word	0x00000082


	//----- nvinfo : EIATTR_KPARAM_INFO
	.align		4
.L_99:
        /*0008*/ 	.byte	0x04, 0x17
        /*000a*/ 	.short	(.L_101 - .L_100)
.L_100:
        /*000c*/ 	.word	0x00000000
        /*0010*/ 	.short	0x0002
        /*0012*/ 	.short	0x0010
        /*0014*/ 	.byte	0x00, 0xf5, 0x21, 0x00


	//----- nvinfo : EIATTR_KPARAM_INFO
	.align		4
.L_101:
        /*0018*/ 	.byte	0x04, 0x17
        /*001a*/ 	.short	(.L_103 - .L_102)
.L_102:
        /*001c*/ 	.word	0x00000000
        /*0020*/ 	.short	0x0001
        /*0022*/ 	.short	0x0008
        /*0024*/ 	.byte	0x00, 0xf5, 0x21, 0x00


	//----- nvinfo : EIATTR_KPARAM_INFO
	.align		4
.L_103:
        /*0028*/ 	.byte	0x04, 0x17
        /*002a*/ 	.short	(.L_105 - .L_104)
.L_104:
        /*002c*/ 	.word	0x00000000
        /*0030*/ 	.short	0x0000
        /*0032*/ 	.short	0x0000
        /*0034*/ 	.byte	0x00, 0xf0, 0x11, 0x00


	//----- nvinfo : EIATTR_SPARSE_MMA_MASK
	.align		4
.L_105:
        /*0038*/ 	.byte	0x03, 0x50
        /*003a*/ 	.short	0x0000


	//----- nvinfo : EIATTR_MAXREG_COUNT
	.align		4
        /*003c*/ 	.byte	0x03, 0x1b
        /*003e*/ 	.short	0x00ff


	//----- nvinfo : EIATTR_MERCURY_ISA_VERSION
	.align		4
        /*0040*/ 	.byte	0x03, 0x5f
        /*0042*/ 	.short	0x0101


	//----- nvinfo : EIATTR_INT_WARP_WIDE_INSTR_OFFSETS
	.align		4
        /*0044*/ 	.byte	0x04, 0x31
        /*0046*/ 	.short	(.L_107 - .L_106)


	//   ....[0]....
.L_106:
        /*0048*/ 	.word	0x000000d0


	//   ....[1]....
        /*004c*/ 	.word	0x00000110


	//----- nvinfo : EIATTR_VRC_CTA_INIT_COUNT
	.align		4
.L_107:
        /*0050*/ 	.byte	0x02, 0x4a
	.zero		1
	.zero		1


	//----- nvinfo : EIATTR_EXIT_INSTR_OFFSETS
	.align		4
        /*0054*/ 	.byte	0x04, 0x1c
        /*0056*/ 	.short	(.L_109 - .L_108)


	//   ....[0]....
.L_108:
        /*0058*/ 	.word	0x00000070


	//   ....[1]....
        /*005c*/ 	.word	0x00000140


	//----- nvinfo : EIATTR_CBANK_PARAM_SIZE
	.align		4
.L_109:
        /*0060*/ 	.byte	0x03, 0x19
        /*0062*/ 	.short	0x0018


	//----- nvinfo : EIATTR_PARAM_CBANK
	.align		4
        /*0064*/ 	.byte	0x04, 0x0a
        /*0066*/ 	.short	(.L_111 - .L_110)
	.align		4
.L_110:
        /*0068*/ 	.word	index@(.nv.constant0._Z16k_csrMaxRowCountiPiS_)
        /*006c*/ 	.short	0x0380
        /*006e*/ 	.short	0x0018


	//----- nvinfo : EIATTR_SW_WAR
	.align		4
.L_111:
        /*0070*/ 	.byte	0x04, 0x36
        /*0072*/ 	.short	(.L_113 - .L_112)
.L_112:
        /*0074*/ 	.word	0x00000008
.L_113:


//--------------------- .nv.info._Z16k_getNaturalPermiPiS_ --------------------------
	.section	.nv.info._Z16k_getNaturalPermiPiS_,"",@"SHT_CUDA_INFO"
	.sectionflags	@""
	.align	4


	//----- nvinfo : EIATTR_CUDA_API_VERSION
	.align		4
        /*0000*/ 	.byte	0x04, 0x37
        /*0002*/ 	.short	(.L_115 - .L_114)
.L_114:
        /*0004*/ 	.word	0x00000082


	//----- nvinfo : EIATTR_KPARAM_INFO
	.align		4
.L_115:
        /*0008*/ 	.byte	0x04, 0x17
        /*000a*/ 	.short	(.L_117 - .L_116)
.L_116:
        /*000c*/ 	.word	0x00000000
        /*0010*/ 	.short	0x0002
        /*0012*/ 	.short	0x0010
        /*0014*/ 	.byte	0x00, 0xf5, 0x21, 0x00


	//----- nvinfo : EIATTR_KPARAM_INFO
	.align		4
.L_117:
        /*0018*/ 	.byte	0x04, 0x17
        /*001a*/ 	.short	(.L_119 - .L_118)
.L_118:
        /*001c*/ 	.word	0x00000000
        /*0020*/ 	.short	0x0001
        /*0022*/ 	.short	0x0008
        /*0024*/ 	.byte	0x00, 0xf5, 0x21, 0x00


	//----- nvinfo : EIATTR_KPARAM_INFO
	.align		4
.L_119:
        /*0028*/ 	.byte	0x04, 0x17
        /*002a*/ 	.short	(.L_121 - .L_120)
.L_120:
        /*002c*/ 	.word	0x00000000
        /*0030*/ 	.short	0x0000
        /*0032*/ 	.short	0x0000
        /*0034*/ 	.byte	0x00, 0xf0, 0x11, 0x00


	//----- nvinfo : EIATTR_SPARSE_MMA_MASK
	.align		4
.L_121:
        /*0038*/ 	.byte	0x03, 0x50
        /*003a*/ 	.short	0x0000


	//----- nvinfo : EIATTR_MAXREG_COUNT
	.align		4
        /*003c*/ 	.byte	0x03, 0x1b
        /*003e*/ 	.short	0x00ff


	//----- nvinfo : EIATTR_MERCURY_ISA_VERSION
	.align		4
        /*0040*/ 	.byte	0x03, 0x5f
        /*0042*/ 	.short	0x0101


	//----- nvinfo : EIATTR_VRC_CTA_INIT_COUNT
	.align		4
        /*0044*/ 	.byte	0x02, 0x4a
	.zero		1
	.zero		1


	//----- nvinfo : EIATTR_EXIT_INSTR_OFFSETS
	.align		4
        /*0048*/ 	.byte	0x04, 0x1c
        /*004a*/ 	.short	(.L_123 - .L_122)


	//   ....[0]....
.L_122:
        /*004c*/ 	.word	0x00000070


	//   ....[1]....
        /*0050*/ 	.word	0x000000f0


	//----- nvinfo : EIATTR_CBANK_PARAM_SIZE
	.align		4
.L_123:
        /*0054*/ 	.byte	0x03, 0x19
        /*0056*/ 	.short	0x0018


	//----- nvinfo : EIATTR_PARAM_CBANK
	.align		4
        /*0058*/ 	.byte	0x04, 0x0a
        /*005a*/ 	.short	(.L_125 - .L_124)
	.align		4
.L_124:
        /*005c*/ 	.word	index@(.nv.constant0._Z16k_getNaturalPermiPiS_)
        /*0060*/ 	.short	0x0380
        /*0062*/ 	.short	0x0018


	//----- nvinfo : EIATTR_SW_WAR
	.align		4
.L_125:
        /*0064*/ 	.byte	0x04, 0x36
        /*0066*/ 	.short	(.L_127 - .L_126)
.L_126:
        /*0068*/ 	.word	0x00000008
.L_127:


//--------------------- .nv.info._Z18k_getRedBlackPermsiPiS_ --------------------------
	.section	.nv.info._Z18k_getRedBlackPermsiPiS_,"",@"SHT_CUDA_INFO"
	.sectionflags	@""
	.align	4


	//----- nvinfo : EIATTR_CUDA_API_VERSION
	.align		4
        /*0000*/ 	.byte	0x04, 0x37
        /*0002*/ 	.short	(.L_129 - .L_128)
.L_128:
        /*0004*/ 	.word	0x00000082


	//----- nvinfo : EIATTR_KPARAM_INFO
	.align		4
.L_129:
        /*0008*/ 	.byte	0x04, 0x17
        /*000a*/ 	.short	(.L_131 - .L_130)
.L_130:
        /*000c*/ 	.word	0x00000000
        /*0010*/ 	.short	0x0002
        /*0012*/ 	.short	0x0010
        /*0014*/ 	.byte	0x00, 0xf5, 0x21, 0x00


	//----- nvinfo : EIATTR_KPARAM_INFO
	.align		4
.L_131:
        /*0018*/ 	.byte	0x04, 0x17
        /*001a*/ 	.short	(.L_133 - .L_132)
.L_132:
        /*001c*/ 	.word	0x00000000
        /*0020*/ 	.short	0x0001
        /*0022*/ 	.short	0x0008
        /*0024*/ 	.byte	0x00, 0xf5, 0x21, 0x00


	//----- nvinfo : EIATTR_KPARAM_INFO
	.align		4
.L_133:
        /*0028*/ 	.byte	0x04, 0x17
        /*002a*/ 	.short	(.L_135 - .L_134)
.L_134:
        /*002c*/ 	.word	0x00000000
        /*0030*/ 	.short	0x0000
        /*0032*/ 	.short	0x0000
        /*0034*/ 	.byte	0x00, 0xf0, 0x11, 0x00


	//----- nvinfo : EIATTR_SPARSE_MMA_MASK
	.align		4
.L_135:
        /*0038*/ 	.byte	0x03, 0x50
        /*003a*/ 	.short	0x0000


	//----- nvinfo : EIATTR_MAXREG_COUNT
	.align		4
        /*003c*/ 	.byte	0x03, 0x1b
        /*003e*/ 	.short	0x00ff


	//----- nvinfo : EIATTR_MERCURY_ISA_VERSION
	.align		4
        /*0040*/ 	.byte	0x03, 0x5f
        /*0042*/ 	.short	0x0101


	//----- nvinfo : EIATTR_VRC_CTA_INIT_COUNT
	.align		4
        /*0044*/ 	.byte	0x02, 0x4a
	.zero		1
	.zero		1


	//----- nvinfo : EIATTR_EXIT_INSTR_OFFSETS
	.align		4
        /*0048*/ 	.byte	0x04, 0x1c
        /*004a*/ 	.short	(.L_137 - .L_136)


	//   ....[0]....
.L_136:
        /*004c*/ 	.word	0x00000070


	//   ....[1]....
        /*0050*/ 	.word	0x000001c0


	//----- nvinfo : EIATTR_CBANK_PARAM_SIZE
	.align		4
.L_137:
        /*0054*/ 	.byte	0x03, 0x19
        /*0056*/ 	.short	0x0018


	//----- nvinfo : EIATTR_PARAM_CBANK
	.align		4
        /*0058*/ 	.byte	0x04, 0x0a
        /*005a*/ 	.short	(.L_139 - .L_138)
	.align		4
.L_138:
        /*005c*/ 	.word	index@(.nv.constant0._Z18k_getRedBlackPermsiPiS_)
        /*0060*/ 	.short	0x0380
        /*0062*/ 	.short	0x0018


	//----- nvinfo : EIATTR_SW_WAR
	.align		4
.L_139:
        /*0064*/ 	.byte	0x04, 0x36
        /*0066*/ 	.short	(.L_141 - .L_140)
.L_140:
        /*0068*/ 	.word	0x00000008
.L_141:


//--------------------- .nv.info._Z8k_vecsetiiPi  --------------------------
	.section	.nv.info._Z8k_vecsetiiPi,"",@"SHT_CUDA_INFO"
	.sectionflags	@""
	.align	4


	//----- nvinfo : EIATTR_CUDA_API_VERSION
	.align		4
        /*0000*/ 	.byte	0x04, 0x37
        /*0002*/ 	.short	(.L_143 - .L_142)
.L_142:
        /*0004*/ 	.word	0x00000082


	//----- nvinfo : EIATTR_KPARAM_INFO
	.align		4
.L_143:
        /*0008*/ 	.byte	0x04, 0x17
        /*000a*/ 	.short	(.L_145 - .L_144)
.L_144:
        /*000c*/ 	.word	0x00000000
        /*0010*/ 	.short	0x0002
        /*0012*/ 	.short	0x0008
        /*0014*/ 	.byte	0x00, 0xf5, 0x21, 0x00


	//----- nvinfo : EIATTR_KPARAM_INFO
	.align		4
.L_145:
        /*0018*/ 	.byte	0x04, 0x17
        /*001a*/ 	.short	(.L_147 - .L_146)
.L_146:
        /*001c*/ 	.word	0x00000000
        /*0020*/ 	.short	0x0001
        /*0022*/ 	.short	0x0004
        /*0024*/ 	.byte	0x00, 0xf0, 0x11, 0x00


	//----- nvinfo : EIATTR_KPARAM_INFO
	.align		4
.L_147:
        /*0028*/ 	.byte	0x04, 0x17
        /*002a*/ 	.short	(.L_149 - .L_148)
.L_148:
        /*002c*/ 	.word	0x00000000
        /*0030*/ 	.short	0x0000
        /*0032*/ 	.short	0x0000
        /*0034*/ 	.byte	0x00, 0xf0, 0x11, 0x00


	//----- nvinfo : EIATTR_SPARSE_MMA_MASK
	.align		4
.L_149:
        /*0038*/ 	.byte	0x03, 0x50
        /*003a*/ 	.short	0x0000


	//----- nvinfo : EIATTR_MAXREG_COUNT
	.align		4
        /*003c*/ 	.byte	0x03, 0x1b
        /*003e*/ 	.short	0x00ff


	//----- nvinfo : EIATTR_MERCURY_ISA_VERSION
	.align		4
        /*0040*/ 	.byte	0x03, 0x5f
        /*0042*/ 	.short	0x0101


	//----- nvinfo : EIATTR_VRC_CTA_INIT_COUNT
	.align		4
        /*0044*/ 	.byte	0x02, 0x4a
	.zero		1
	.zero		1


	//----- nvinfo : EIATTR_EXIT_INSTR_OFFSETS
	.align		4
        /*0048*/ 	.byte	0x04, 0x1c
        /*004a*/ 	.short	(.L_151 - .L_150)


	//   ....[0]....
.L_150:
        /*004c*/ 	.word	0x00000070


	//   ....[1]....
        /*0050*/ 	.word	0x000000d0


	//----- nvinfo : EIATTR_CBANK_PARAM_SIZE
	.align		4
.L_151:
        /*0054*/ 	.byte	0x03, 0x19
        /*0056*/ 	.short	0x0010


	//----- nvinfo : EIATTR_PARAM_CBANK
	.align		4
        /*0058*/ 	.byte	0x04, 0x0a
        /*005a*/ 	.short	(.L_153 - .L_152)
	.align		4
.L_152:
        /*005c*/ 	.word	index@(.nv.constant0._Z8k_vecsetiiPi)
        /*0060*/ 	.short	0x0380
        /*0062*/ 	.short	0x0010


	//----- nvinfo : EIATTR_SW_WAR
	.align		4
.L_153:
        /*0064*/ 	.byte	0x04, 0x36
        /*0066*/ 	.short	(.L_155 - .L_154)
.L_154:
        /*0068*/ 	.word	0x00000008
.L_155:


//--------------------- .nv.callgraph             --------------------------
	.section	.nv.callgraph,"",@"SHT_CUDA_CALLGRAPH"
	.align	4
	.sectionentsize	8
	.align		4
        /*0000*/ 	.word	0x00000000
	.align		4
        /*0004*/ 	.word	0xffffffff
	.align		4
        /*0008*/ 	.word	0x00000000
	.align		4
        /*000c*/ 	.word	0xfffffffe
	.align		4
        /*0010*/ 	.word	0x00000000
	.align		4
        /*0014*/ 	.word	0xfffffffd
	.align		4
        /*0018*/ 	.word	0x00000000
	.align		4
        /*001c*/ 	.word	0xfffffffc


//--------------------- .text._Z25k_addMinConnectedNodeColsiiPiS_S_ --------------------------
	.section	.text._Z25k_addMinConnectedNodeColsiiPiS_S_,"ax",@progbits
	.align	128
.text._Z25k_addMinConnectedNodeColsiiPiS_S_:
        .type           _Z25k_addMinConnectedNodeColsiiPiS_S_,@function
        .size           _Z25k_addMinConnectedNodeColsiiPiS_S_,(.L_x_8 - _Z25k_addMinConnectedNodeColsiiPiS_S_)
        .other          _Z25k_addMinConnectedNodeColsiiPiS_S_,@"STO_CUDA_ENTRY STV_DEFAULT"
_Z25k_addMinConnectedNodeColsiiPiS_S_:
[----:B------:R-:W-:Y:S01]  /*0000*/  LDC R1, c[0x0][0x37c] ;  /* 0x0000df00ff017b82 */ /* 0x000fe20000000800 */
[----:B------:R-:W0:Y:S07]  /*0010*/  S2R R0, SR_TID.X ;  /* 0x0000000000007919 */ /* 0x000e2e0000002100 */
[----:B------:R-:W0:Y:S01]  /*0020*/  S2UR UR4, SR_CTAID.X ;  /* 0x00000000000479c3 */ /* 0x000e220000002500 */
[----:B------:R-:W1:Y:S07]  /*0030*/  LDCU UR5, c[0x0][0x384] ;  /* 0x00007080ff0577ac */ /* 0x000e6e0008000800 */
[----:B------:R-:W0:Y:S02]  /*0040*/  LDC R9, c[0x0][0x360] ;  /* 0x0000d800ff097b82 */ /* 0x000e240000000800 */
[----:B0-----:R-:W-:-:S05]  /*0050*/  IMAD R9, R9, UR4, R0 ;  /* 0x0000000409097c24 */ /* 0x001fca000f8e0200 */
[----:B-1----:R-:W-:-:S13]  /*0060*/  ISETP.GE.AND P0, PT, R9, UR5, PT ;  /* 0x0000000509007c0c */ /* 0x002fda000bf06270 */
[----:B------:R-:W-:Y:S05]  /*0070*/  @P0 EXIT ;  /* 0x000000000000094d */ /* 0x000fea0003800000 */
[----:B------:R-:W0:Y:S01]  /*0080*/  LDC.64 R2, c[0x0][0x390] ;  /* 0x0000e400ff027b82 */ /* 0x000e220000000a00 */
[----:B------:R-:W1:Y:S01]  /*0090*/  LDCU.64 UR4, c[0x0][0x358] ;  /* 0x00006b00ff0477ac */ /* 0x000e620008000a00 */
[----:B------:R-:W2:Y:S06]  /*00a0*/  LDCU UR6, c[0x0][0x380] ;  /* 0x00007000ff0677ac */ /* 0x000eac0008000800 */
[----:B------:R-:W3:Y:S08]  /*00b0*/  LDC.64 R4, c[0x0][0x388] ;  /* 0x0000e200ff047b82 */ /* 0x000ef00000000a00 */
[----:B------:R-:W4:Y:S01]  /*00c0*/  LDC.64 R6, c[0x0][0x398] ;  /* 0x0000e600ff067b82 */ /* 0x000f220000000a00 */
[----:B0-----:R-:W-:-:S05]  /*00d0*/  IMAD.WIDE R2, R9, 0x4, R2 ;  /* 0x0000000409027825 */ /* 0x001fca00078e0202 */
[----:B-1----:R-:W2:Y:S01]  /*00e0*/  LDG.E R0, desc[UR4][R2.64] ;  /* 0x0000000402007981 */ /* 0x002ea2000c1e1900 */
[----:B---3--:R-:W-:-:S06]  /*00f0*/  IMAD.WIDE R4, R9, 0x4, R4 ;  /* 0x0000000409047825 */ /* 0x008fcc00078e0204 */
[----:B------:R-:W3:Y:S01]  /*0100*/  LDG.E R4, desc[UR4][R4.64] ;  /* 0x0000000404047981 */ /* 0x000ee2000c1e1900 */
[----:B--2---:R-:W-:-:S03]  /*0110*/  IADD3 R11, PT, PT, R0, UR6, RZ ;  /* 0x00000006000b7c10 */ /* 0x004fc6000fffe0ff */
[----:B------:R-:W2:Y:S02]  /*0120*/  LDG.E R0, desc[UR4][R2.64+0x4] ;  /* 0x0000040402007981 */ /* 0x000ea4000c1e1900 */
[----:B----4-:R-:W-:-:S05]  /*0130*/  IMAD.WIDE R6, R11, 0x4, R6 ;  /* 0x000000040b067825 */ /* 0x010fca00078e0206 */
[----:B------:R-:W4:Y:S01]  /*0140*/  LDG.E R9, desc[UR4][R6.64] ;  /* 0x0000000406097981 */ /* 0x000f22000c1e1900 */
[----:B--2---:R-:W-:-:S04]  /*0150*/  ISETP.GE.AND P0, PT, R11, R0, PT ;  /* 0x000000000b00720c */ /* 0x004fc80003f06270 */
[----:B---3--:R-:W-:-:S04]  /*0160*/  SEL R0, R4, RZ, !P0 ;  /* 0x000000ff04007207 */ /* 0x008fc80004000000 */
[----:B----4-:R-:W-:-:S05]  /*0170*/  IADD3 R9, PT, PT, R0, R9, RZ ;  /* 0x0000000900097210 */ /* 0x010fca0007ffe0ff */
[----:B------:R-:W-:Y:S01]  /*0180*/  STG.E desc[UR4][R6.64], R9 ;  /* 0x0000000906007986 */ /* 0x000fe2000c101904 */
[----:B------:R-:W-:Y:S05]  /*0190*/  EXIT ;  /* 0x000000000000794d */ /* 0x000fea0003800000 */
.L_x_0:
[----:B------:R-:W-:-:S00]  /*01a0*/  BRA `(.L_x_0) ;  /* 0xfffffffc00fc7947 */ /* 0x000fc0000383ffff */
[----:B------:R-:W-:-:S00]  /*01b0*/  NOP ;  /* 0x0000000000007918 */ /* 0x000fc00000000000 */
        /* <DEDUP_REMOVED lines=12> */
.L_x_8:


//--------------------- .text._Z25k_addMinConnectedNodeRowsiiPiS_ --------------------------
	.section	.text._Z25k_addMinConnectedNodeRowsiiPiS_,"ax",@progbits
	.align	128
.text._Z25k_addMinConnectedNodeRowsiiPiS_:
        .type           _Z25k_addMinConnectedNodeRowsiiPiS_,@function
        .size           _Z25k_addMinConnectedNodeRowsiiPiS_,(.L_x_9 - _Z25k_addMinConnectedNodeRowsiiPiS_)
        .other          _Z25k_addMinConnectedNodeRowsiiPiS_,@"STO_CUDA_ENTRY STV_DEFAULT"
_Z25k_addMinConnectedNodeRowsiiPiS_:
        /* <DEDUP_REMOVED lines=11> */
[----:B------:R-:W3:Y:S01]  /*00b0*/  LDC.64 R4, c[0x0][0x390] ;  /* 0x0000e400ff047b82 */ /* 0x000ee20000000a00 */
[----:B0-----:R-:W-:-:S05]  /*00c0*/  IMAD.WIDE R2, R7, 0x4, R2 ;  /* 0x0000000407027825 */ /* 0x001fca00078e0202 */
[----:B-1----:R-:W2:Y:S02]  /*00d0*/  LDG.E R0, desc[UR4][R2.64] ;  /* 0x0000000402007981 */ /* 0x002ea4000c1e1900 */
[----:B--2---:R-:W-:Y:S02]  /*00e0*/  IADD3 R9, PT, PT, R0, UR6, RZ ;  /* 0x0000000600097c10 */ /* 0x004fe4000fffe0ff */
[----:B------:R-:W2:Y:S03]  /*00f0*/  LDG.E R0, desc[UR4][R2.64+0x4] ;  /* 0x0000040402007981 */ /* 0x000ea6000c1e1900 */
[----:B---3--:R-:W-:-:S05]  /*0100*/  IMAD.WIDE R4, R9, 0x4, R4 ;  /* 0x0000000409047825 */ /* 0x008fca00078e0204 */
[----:B------:R-:W3:Y:S01]  /*0110*/  LDG.E R6, desc[UR4][R4.64] ;  /* 0x0000000404067981 */ /* 0x000ee2000c1e1900 */
[----:B--2---:R-:W-:-:S04]  /*0120*/  ISETP.GE.AND P0, PT, R9, R0, PT ;  /* 0x000000000900720c */ /* 0x004fc80003f06270 */
[----:B------:R-:W-:-:S04]  /*0130*/  SEL R7, R7, RZ, !P0 ;  /* 0x000000ff07077207 */ /* 0x000fc80004000000 */
[----:B---3--:R-:W-:-:S05]  /*0140*/  IADD3 R7, PT, PT, R7, R6, RZ ;  /* 0x0000000607077210 */ /* 0x008fca0007ffe0ff */
[----:B------:R-:W-:Y:S01]  /*0150*/  STG.E desc[UR4][R4.64], R7 ;  /* 0x0000000704007986 */ /* 0x000fe2000c101904 */
[----:B------:R-:W-:Y:S05]  /*0160*/  EXIT ;  /* 0x000000000000794d */ /* 0x000fea0003800000 */
.L_x_1:
        /* <DEDUP_REMOVED lines=9> */
.L_x_9:


//--------------------- .text._Z21k_getMinConnectedNodebiiiPiS_S_ --------------------------
	.section	.text._Z21k_getMinConnectedNodebiiiPiS_S_,"ax",@progbits
	.align	128
.text._Z21k_getMinConnectedNodebiiiPiS_S_:
        .type           _Z21k_getMinConnectedNodebiiiPiS_S_,@function
        .size           _Z21k_getMinConnectedNodebiiiPiS_S_,(.L_x_10 - _Z21k_getMinConnectedNodebiiiPiS_S_)
        .other          _Z21k_getMinConnectedNodebiiiPiS_S_,@"STO_CUDA_ENTRY STV_DEFAULT"
_Z21k_getMinConnectedNodebiiiPiS_S_:
[----:B------:R-:W-:Y:S01]  /*0000*/  LDC R1, c[0x0][0x37c] ;  /* 0x0000df00ff017b82 */ /* 0x000fe20000000800 */
[----:B------:R-:W0:Y:S01]  /*0010*/  LDCU.U8 UR4, c[0x0][0x380] ;  /* 0x00007000ff0477ac */ /* 0x000e220008000000 */
[----:B------:R-:W1:Y:S06]  /*0020*/  S2R R0, SR_TID.X ;  /* 0x0000000000007919 */ /* 0x000e6c0000002100 */
[----:B------:R-:W1:Y:S08]  /*0030*/  S2UR UR5, SR_CTAID.X ;  /* 0x00000000000579c3 */ /* 0x000e700000002500 */
[----:B------:R-:W1:Y:S01]  /*0040*/  LDC R5, c[0x0][0x360] ;  /* 0x0000d800ff057b82 */ /* 0x000e620000000800 */
[----:B0-----:R-:W-:-:S04]  /*0050*/  UPRMT UR4, UR4, 0x8880, URZ ;  /* 0x0000888004047896 */ /* 0x001fc800080000ff */
[----:B------:R-:W-:Y:S01]  /*0060*/  UISETP.NE.AND UP0, UPT, UR4, URZ, UPT ;  /* 0x000000ff0400728c */ /* 0x000fe2000bf05270 */
[----:B-1----:R-:W-:-:S08]  /*0070*/  IMAD R5, R5, UR5, R0 ;  /* 0x0000000505057c24 */ /* 0x002fd0000f8e0200 */
[----:B------:R-:W-:Y:S05]  /*0080*/  BRA.U !UP0, `(.L_x_2) ;  /* 0x0000000108207547 */ /* 0x000fea000b800000 */
[----:B------:R-:W0:Y:S02]  /*0090*/  LDC R0, c[0x0][0x38c] ;  /* 0x0000e300ff007b82 */ /* 0x000e240000000800 */
[----:B0-----:R-:W-:-:S04]  /*00a0*/  LEA.HI R0, R0, R0, RZ, 0x1 ;  /* 0x0000000000007211 */ /* 0x001fc800078f08ff */
[----:B------:R-:W-:-:S04]  /*00b0*/  SHF.R.S32.HI R0, RZ, 0x1, R0 ;  /* 0x00000001ff007819 */ /* 0x000fc80000011400 */
[----:B------:R-:W-:-:S04]  /*00c0*/  ISETP.GE.AND P0, PT, R5, R0, PT ;  /* 0x000000000500720c */ /* 0x000fc80003f06270 */
[----:B------:R-:W-:Y:S02]  /*00d0*/  SEL R2, R0, RZ, P0 ;  /* 0x000000ff00027207 */ /* 0x000fe40000000000 */
[----:B------:R-:W-:-:S03]  /*00e0*/  SEL R0, RZ, 0x1, !P0 ;  /* 0x00000001ff007807 */ /* 0x000fc60004000000 */
[----:B------:R-:W-:-:S04]  /*00f0*/  IMAD.IADD R5, R5, 0x1, -R2 ;  /* 0x0000000105057824 */ /* 0x000fc800078e0a02 */
[----:B------:R-:W-:-:S07]  /*0100*/  IMAD R5, R5, 0x2, R0 ;  /* 0x0000000205057824 */ /* 0x000fce00078e0200 */
.L_x_2:
[----:B------:R-:W0:Y:S02]  /*0110*/  LDCU UR4, c[0x0][0x38c] ;  /* 0x00007180ff0477ac */ /* 0x000e240008000800 */
[----:B0-----:R-:W-:-:S13]  /*0120*/  ISETP.GE.AND P0, PT, R5, UR4, PT ;  /* 0x0000000405007c0c */ /* 0x001fda000bf06270 */
[----:B------:R-:W-:Y:S05]  /*0130*/  @P0 EXIT ;  /* 0x000000000000094d */ /* 0x000fea0003800000 */
[----:B------:R-:W0:Y:S01]  /*0140*/  LDC R0, c[0x0][0x384] ;  /* 0x0000e100ff007b82 */ /* 0x000e220000000800 */
[----:B------:R-:W1:Y:S01]  /*0150*/  S2R R14, SR_CTAID.Y ;  /* 0x00000000000e7919 */ /* 0x000e620000002600 */
[----:B------:R-:W2:Y:S01]  /*0160*/  LDCU.64 UR4, c[0x0][0x358] ;  /* 0x00006b00ff0477ac */ /* 0x000ea20008000a00 */
[----:B------:R-:W3:Y:S01]  /*0170*/  LDCU UR6, c[0x0][0x388] ;  /* 0x00007100ff0677ac */ /* 0x000ee20008000800 */
[----:B0-----:R-:W-:-:S04]  /*0180*/  IABS R7, R0 ;  /* 0x0000000000077213 */ /* 0x001fc80000000000 */
[----:B------:R-:W0:Y:S08]  /*0190*/  I2F.RP R4, R7 ;  /* 0x0000000700047306 */ /* 0x000e300000209400 */
[----:B0-----:R-:W0:Y:S02]  /*01a0*/  MUFU.RCP R4, R4 ;  /* 0x0000000400047308 */ /* 0x001e240000001000 */
[----:B0-----:R-:W-:-:S06]  /*01b0*/  VIADD R2, R4, 0xffffffe ;  /* 0x0ffffffe04027836 */ /* 0x001fcc0000000000 */
[----:B------:R0:W4:Y:S02]  /*01c0*/  F2I.FTZ.U32.TRUNC.NTZ R3, R2 ;  /* 0x0000000200037305 */ /* 0x000124000021f000 */
[----:B0-----:R-:W-:Y:S02]  /*01d0*/  IMAD.MOV.U32 R2, RZ, RZ, RZ ;  /* 0x000000ffff027224 */ /* 0x001fe400078e00ff */
[----:B----4-:R-:W-:-:S04]  /*01e0*/  IMAD.MOV R6, RZ, RZ, -R3 ;  /* 0x000000ffff067224 */ /* 0x010fc800078e0a03 */
[----:B------:R-:W-:Y:S01]  /*01f0*/  IMAD R9, R6, R7, RZ ;  /* 0x0000000706097224 */ /* 0x000fe200078e02ff */
[----:B------:R-:W-:-:S03]  /*0200*/  IABS R6, R5 ;  /* 0x0000000500067213 */ /* 0x000fc60000000000 */
[----:B------:R-:W-:Y:S01]  /*0210*/  IMAD.HI.U32 R3, R3, R9, R2 ;  /* 0x0000000903037227 */ /* 0x000fe200078e0002 */
[----:B------:R-:W-:-:S04]  /*0220*/  LOP3.LUT R2, R5, R0, RZ, 0x3c, !PT ;  /* 0x0000000005027212 */ /* 0x000fc800078e3cff */
[----:B------:R-:W-:Y:S01]  /*0230*/  ISETP.GE.AND P2, PT, R2, RZ, PT ;  /* 0x000000ff0200720c */ /* 0x000fe20003f46270 */
[----:B------:R-:W-:-:S04]  /*0240*/  IMAD.HI.U32 R3, R3, R6, RZ ;  /* 0x0000000603037227 */ /* 0x000fc800078e00ff */
[----:B------:R-:W-:-:S04]  /*0250*/  IMAD.MOV R4, RZ, RZ, -R3 ;  /* 0x000000ffff047224 */ /* 0x000fc800078e0a03 */
[----:B------:R-:W-:-:S05]  /*0260*/  IMAD R4, R7, R4, R6 ;  /* 0x0000000407047224 */ /* 0x000fca00078e0206 */
[----:B------:R-:W-:-:S13]  /*0270*/  ISETP.GT.U32.AND P1, PT, R7, R4, PT ;  /* 0x000000040700720c */ /* 0x000fda0003f24070 */
[----:B------:R-:W-:Y:S02]  /*0280*/  @!P1 IMAD.IADD R4, R4, 0x1, -R7 ;  /* 0x0000000104049824 */ /* 0x000fe400078e0a07 */
[----:B------:R-:W-:Y:S01]  /*0290*/  @!P1 VIADD R3, R3, 0x1 ;  /* 0x0000000103039836 */ /* 0x000fe20000000000 */
[----:B------:R-:W-:Y:S02]  /*02a0*/  ISETP.NE.AND P1, PT, R0, RZ, PT ;  /* 0x000000ff0000720c */ /* 0x000fe40003f25270 */
[----:B------:R-:W-:Y:S02]  /*02b0*/  ISETP.GE.U32.AND P0, PT, R4, R7, PT ;  /* 0x000000070400720c */ /* 0x000fe40003f06070 */
[----:B-1----:R-:W-:-:S04]  /*02c0*/  SHF.R.U32.HI R4, RZ, 0x2, R14 ;  /* 0x00000002ff047819 */ /* 0x002fc8000001160e */
[----:B------:R-:W-:-:S07]  /*02d0*/  LOP3.LUT R9, R4, 0x1, RZ, 0xc0, !PT ;  /* 0x0000000104097812 */ /* 0x000fce00078ec0ff */
[----:B------:R-:W-:-:S04]  /*02e0*/  @P0 VIADD R3, R3, 0x1 ;  /* 0x0000000103030836 */ /* 0x000fc80000000000 */
[----:B------:R-:W-:Y:S02]  /*02f0*/  IMAD.MOV.U32 R11, RZ, RZ, R3 ;  /* 0x000000ffff0b7224 */ /* 0x000fe400078e0003 */
[----:B------:R-:W0:Y:S02]  /*0300*/  LDC.64 R2, c[0x0][0x390] ;  /* 0x0000e400ff027b82 */ /* 0x000e240000000a00 */
[----:B------:R-:W-:Y:S01]  /*0310*/  @!P2 IMAD.MOV R11, RZ, RZ, -R11 ;  /* 0x000000ffff0ba224 */ /* 0x000fe200078e0a0b */
[----:B------:R-:W-:-:S04]  /*0320*/  @!P1 LOP3.LUT R11, RZ, R0, RZ, 0x33, !PT ;  /* 0x00000000ff0b9212 */ /* 0x000fc800078e33ff */
[----:B------:R-:W-:Y:S01]  /*0330*/  LEA.HI R7, R14, R11, RZ, 0x1d ;  /* 0x0000000b0e077211 */ /* 0x000fe200078fe8ff */
[----:B------:R-:W-:-:S04]  /*0340*/  IMAD.MOV R8, RZ, RZ, -R11 ;  /* 0x000000ffff087224 */ /* 0x000fc800078e0a0b */
[----:B------:R-:W-:Y:S02]  /*0350*/  IMAD R8, R0, R8, R5 ;  /* 0x0000000800087224 */ /* 0x000fe400078e0205 */
[----:B------:R-:W-:Y:S01]  /*0360*/  IMAD R7, R7, R0, R7 ;  /* 0x0000000007077224 */ /* 0x000fe200078e0207 */
[----:B------:R-:W1:Y:S04]  /*0370*/  LDC.64 R4, c[0x0][0x398] ;  /* 0x0000e600ff047b82 */ /* 0x000e680000000a00 */
[----:B------:R-:W-:-:S05]  /*0380*/  IADD3 R9, PT, PT, R7, R8, R9 ;  /* 0x0000000807097210 */ /* 0x000fca0007ffe009 */
[----:B0-----:R-:W-:-:S05]  /*0390*/  IMAD.WIDE R12, R9, 0x4, R2 ;  /* 0x00000004090c7825 */ /* 0x001fca00078e0202 */
[----:B--2---:R0:W1:Y:S01]  /*03a0*/  LDG.E R7, desc[UR4][R12.64] ;  /* 0x000000040c077981 */ /* 0x004062000c1e1900 */
[C---:B------:R-:W-:Y:S01]  /*03b0*/  IMAD.SHL.U32 R10, R14.reuse, 0x40000000, RZ ;  /* 0x400000000e0a7824 */ /* 0x040fe200078e00ff */
[----:B------:R-:W-:Y:S01]  /*03c0*/  LOP3.LUT R15, R14, 0x1, RZ, 0xc0, !PT ;  /* 0x000000010e0f7812 */ /* 0x000fe200078ec0ff */
[----:B------:R-:W-:Y:S02]  /*03d0*/  VIADD R6, R0, 0x1 ;  /* 0x0000000100067836 */ /* 0x000fe40000000000 */
[----:B------:R-:W-:Y:S01]  /*03e0*/  IMAD R11, R11, R0, R11 ;  /* 0x000000000b0b7224 */ /* 0x000fe200078e020b */
[----:B------:R-:W-:-:S04]  /*03f0*/  SHF.R.S32.HI R17, RZ, 0x1f, R10 ;  /* 0x0000001fff117819 */ /* 0x000fc8000001140a */
[----:B------:R-:W-:-:S04]  /*0400*/  LOP3.LUT R17, R17, R6, RZ, 0xc0, !PT ;  /* 0x0000000611117212 */ /* 0x000fc800078ec0ff */
[----:B------:R-:W-:-:S05]  /*0410*/  IADD3 R8, PT, PT, R8, R17, R15 ;  /* 0x0000001108087210 */ /* 0x000fca0007ffe00f */
[----:B------:R-:W-:-:S04]  /*0420*/  IMAD.IADD R11, R11, 0x1, R8 ;  /* 0x000000010b0b7824 */ /* 0x000fc800078e0208 */
[----:B------:R-:W-:-:S05]  /*0430*/  IMAD.WIDE R14, R11, 0x4, R2 ;  /* 0x000000040b0e7825 */ /* 0x000fca00078e0202 */
[----:B------:R2:W3:Y:S01]  /*0440*/  LDG.E R2, desc[UR4][R14.64] ;  /* 0x000000040e027981 */ /* 0x0004e2000c1e1900 */
[----:B------:R-:W-:-:S04]  /*0450*/  IABS R10, R6 ;  /* 0x00000006000a7213 */ /* 0x000fc80000000000 */
[----:B------:R-:W4:Y:S08]  /*0460*/  I2F.RP R8, R10 ;  /* 0x0000000a00087306 */ /* 0x000f300000209400 */
[----:B----4-:R-:W0:Y:S02]  /*0470*/  MUFU.RCP R8, R8 ;  /* 0x0000000800087308 */ /* 0x010e240000001000 */
[----:B0-----:R-:W-:-:S06]  /*0480*/  VIADD R12, R8, 0xffffffe ;  /* 0x0ffffffe080c7836 */ /* 0x001fcc0000000000 */
[----:B------:R0:W4:Y:S01]  /*0490*/  F2I.FTZ.U32.TRUNC.NTZ R13, R12 ;  /* 0x0000000c000d7305 */ /* 0x000122000021f000 */
[----:B--2---:R-:W-:Y:S01]  /*04a0*/  IABS R14, R6 ;  /* 0x00000006000e7213 */ /* 0x004fe20000000000 */
[----:B0-----:R-:W-:Y:S02]  /*04b0*/  IMAD.MOV.U32 R12, RZ, RZ, RZ ;  /* 0x000000ffff0c7224 */ /* 0x001fe400078e00ff */
[----:B----4-:R-:W-:-:S04]  /*04c0*/  IMAD.MOV R17, RZ, RZ, -R13 ;  /* 0x000000ffff117224 */ /* 0x010fc800078e0a0d */
[----:B------:R-:W-:Y:S02]  /*04d0*/  IMAD R15, R17, R10, RZ ;  /* 0x0000000a110f7224 */ /* 0x000fe400078e02ff */
[----:B-1----:R-:W-:-:S05]  /*04e0*/  IMAD.WIDE R4, R7, 0x4, R4 ;  /* 0x0000000407047825 */ /* 0x002fca00078e0204 */
[----:B------:R0:W2:Y:S01]  /*04f0*/  LDG.E R3, desc[UR4][R4.64] ;  /* 0x0000000404037981 */ /* 0x0000a2000c1e1900 */
[----:B------:R-:W-:Y:S01]  /*0500*/  IMAD.HI.U32 R13, R13, R15, R12 ;  /* 0x0000000f0d0d7227 */ /* 0x000fe200078e000c */
[----:B------:R-:W-:-:S03]  /*0510*/  IABS R12, R11 ;  /* 0x0000000b000c7213 */ /* 0x000fc60000000000 */
[----:B------:R-:W-:Y:S01]  /*0520*/  IMAD.MOV R8, RZ, RZ, -R14 ;  /* 0x000000ffff087224 */ /* 0x000fe200078e0a0e */
[----:B0-----:R-:W-:-:S05]  /*0530*/  IABS R5, R9 ;  /* 0x0000000900057213 */ /* 0x001fca0000000000 */
[----:B------:R-:W-:-:S04]  /*0540*/  IMAD.HI.U32 R4, R13, R5, RZ ;  /* 0x000000050d047227 */ /* 0x000fc800078e00ff */
[----:B------:R-:W-:-:S04]  /*0550*/  IMAD.HI.U32 R13, R13, R12, RZ ;  /* 0x0000000c0d0d7227 */ /* 0x000fc800078e00ff */
[-C--:B------:R-:W-:Y:S02]  /*0560*/  IMAD R5, R4, R8.reuse, R5 ;  /* 0x0000000804057224 */ /* 0x080fe400078e0205 */
[----:B------:R-:W-:-:S03]  /*0570*/  IMAD R8, R13, R8, R12 ;  /* 0x000000080d087224 */ /* 0x000fc600078e020c */
[C---:B------:R-:W-:Y:S02]  /*0580*/  ISETP.GT.U32.AND P0, PT, R10.reuse, R5, PT ;  /* 0x000000050a00720c */ /* 0x040fe40003f04070 */
[----:B------:R-:W-:-:S11]  /*0590*/  ISETP.GT.U32.AND P2, PT, R10, R8, PT ;  /* 0x000000080a00720c */ /* 0x000fd60003f44070 */
[--C-:B------:R-:W-:Y:S02]  /*05a0*/  @!P0 IMAD.IADD R5, R5, 0x1, -R10.reuse ;  /* 0x0000000105058824 */ /* 0x100fe400078e0a0a */
[----:B------:R-:W-:Y:S02]  /*05b0*/  @!P2 IMAD.IADD R8, R8, 0x1, -R10 ;  /* 0x000000010808a824 */ /* 0x000fe400078e0a0a */
[----:B------:R-:W-:Y:S01]  /*05c0*/  @!P0 VIADD R4, R4, 0x1 ;  /* 0x0000000104048836 */ /* 0x000fe20000000000 */
[----:B------:R-:W-:Y:S01]  /*05d0*/  ISETP.GE.U32.AND P3, PT, R5, R10, PT ;  /* 0x0000000a0500720c */ /* 0x000fe20003f66070 */
[----:B------:R-:W-:Y:S01]  /*05e0*/  @!P2 VIADD R13, R13, 0x1 ;  /* 0x000000010d0da836 */ /* 0x000fe20000000000 */
[----:B------:R-:W-:Y:S02]  /*05f0*/  LOP3.LUT R5, R9, R6, RZ, 0x3c, !PT ;  /* 0x0000000609057212 */ /* 0x000fe400078e3cff */
[----:B------:R-:W-:Y:S02]  /*0600*/  ISETP.GE.U32.AND P4, PT, R8, R10, PT ;  /* 0x0000000a0800720c */ /* 0x000fe40003f86070 */
[----:B------:R-:W-:-:S02]  /*0610*/  LOP3.LUT R8, R11, R6, RZ, 0x3c, !PT ;  /* 0x000000060b087212 */ /* 0x000fc400078e3cff */
[----:B------:R-:W-:Y:S02]  /*0620*/  ISETP.GE.AND P1, PT, R5, RZ, PT ;  /* 0x000000ff0500720c */ /* 0x000fe40003f26270 */
[----:B------:R-:W-:Y:S02]  /*0630*/  ISETP.GE.AND P0, PT, R8, RZ, PT ;  /* 0x000000ff0800720c */ /* 0x000fe40003f06270 */
[----:B------:R-:W-:Y:S01]  /*0640*/  ISETP.NE.AND P2, PT, R6, RZ, PT ;  /* 0x000000ff0600720c */ /* 0x000fe20003f45270 */
[----:B------:R-:W-:Y:S01]  /*0650*/  @P3 VIADD R4, R4, 0x1 ;  /* 0x0000000104043836 */ /* 0x000fe20000000000 */
[----:B------:R-:W-:-:S03]  /*0660*/  LOP3.LUT R5, RZ, R6, RZ, 0x33, !PT ;  /* 0x00000006ff057212 */ /* 0x000fc600078e33ff */
[----:B------:R-:W-:-:S04]  /*0670*/  @P4 VIADD R13, R13, 0x1 ;  /* 0x000000010d0d4836 */ /* 0x000fc80000000000 */
[----:B------:R-:W-:Y:S02]  /*0680*/  @!P1 IMAD.MOV R4, RZ, RZ, -R4 ;  /* 0x000000ffff049224 */ /* 0x000fe400078e0a04 */
[----:B------:R-:W-:-:S03]  /*0690*/  @!P0 IMAD.MOV R13, RZ, RZ, -R13 ;  /* 0x000000ffff0d8224 */ /* 0x000fc600078e0a0d */
[C---:B------:R-:W-:Y:S02]  /*06a0*/  SEL R4, R5.reuse, R4, !P2 ;  /* 0x0000000405047207 */ /* 0x040fe40005000000 */
[----:B------:R-:W-:-:S03]  /*06b0*/  SEL R5, R5, R13, !P2 ;  /* 0x0000000d05057207 */ /* 0x000fc60005000000 */
[-C--:B------:R-:W-:Y:S02]  /*06c0*/  IMAD R6, R4, R0.reuse, R4 ;  /* 0x0000000004067224 */ /* 0x080fe400078e0204 */
[----:B------:R-:W-:Y:S02]  /*06d0*/  IMAD R0, R5, R0, R5 ;  /* 0x0000000005007224 */ /* 0x000fe400078e0205 */
[----:B------:R-:W-:-:S05]  /*06e0*/  IMAD.IADD R9, R6, 0x1, -R9 ;  /* 0x0000000106097824 */ /* 0x000fca00078e0a09 */
[----:B------:R-:W-:Y:S01]  /*06f0*/  IADD3 R0, PT, PT, R9, R11, -R0 ;  /* 0x0000000b09007210 */ /* 0x000fe20007ffe800 */
[----:B------:R-:W-:Y:S02]  /*0700*/  IMAD.IADD R9, R5, 0x1, -R4 ;  /* 0x0000000105097824 */ /* 0x000fe400078e0a04 */
[----:B------:R-:W0:Y:S01]  /*0710*/  LDC.64 R4, c[0x0][0x3a0] ;  /* 0x0000e800ff047b82 */ /* 0x000e220000000a00 */
[----:B------:R-:W-:Y:S02]  /*0720*/  IABS R6, R0 ;  /* 0x0000000000067213 */ /* 0x000fe40000000000 */
[-C--:B------:R-:W-:Y:S02]  /*0730*/  IABS R8, R9.reuse ;  /* 0x0000000900087213 */ /* 0x080fe40000000000 */
[----:B------:R-:W-:Y:S02]  /*0740*/  ISETP.NE.AND P2, PT, R0, RZ, PT ;  /* 0x000000ff0000720c */ /* 0x000fe40003f45270 */
[----:B------:R-:W-:Y:S01]  /*0750*/  ISETP.NE.AND P0, PT, R6, 0x1, PT ;  /* 0x000000010600780c */ /* 0x000fe20003f05270 */
[----:B------:R-:W-:Y:S01]  /*0760*/  IMAD.MOV.U32 R6, RZ, RZ, R8 ;  /* 0x000000ffff067224 */ /* 0x000fe200078e0008 */
[----:B------:R-:W-:-:S04]  /*0770*/  LOP3.LUT P1, RZ, R0, R9, RZ, 0xfc, !PT ;  /* 0x0000000900ff7212 */ /* 0x000fc8000782fcff */
[----:B------:R-:W-:Y:S02]  /*0780*/  ISETP.NE.AND P3, PT, R6, 0x1, PT ;  /* 0x000000010600780c */ /* 0x000fe40003f65270 */
[C---:B---3--:R-:W-:Y:S02]  /*0790*/  SEL R11, R2.reuse, UR6, !P1 ;  /* 0x00000006020b7c07 */ /* 0x048fe4000c800000 */
[----:B------:R-:W-:Y:S02]  /*07a0*/  ISETP.NE.AND P1, PT, R9, RZ, PT ;  /* 0x000000ff0900720c */ /* 0x000fe40003f25270 */
[----:B------:R-:W-:-:S04]  /*07b0*/  @!P2 SEL R11, R2, R11, !P3 ;  /* 0x0000000b020ba207 */ /* 0x000fc80005800000 */
[C---:B------:R-:W-:Y:S02]  /*07c0*/  @!P0 SEL R11, R2.reuse, R11, !P1 ;  /* 0x0000000b020b8207 */ /* 0x040fe40004800000 */
[----:B--2---:R-:W-:Y:S01]  /*07d0*/  ISETP.GT.AND P2, PT, R2, R3, PT ;  /* 0x000000030200720c */ /* 0x004fe20003f44270 */
[----:B0-----:R-:W-:-:S03]  /*07e0*/  IMAD.WIDE R2, R7, 0x4, R4 ;  /* 0x0000000407027825 */ /* 0x001fc600078e0204 */
[----:B------:R-:W-:-:S05]  /*07f0*/  SEL R11, R11, UR6, P2 ;  /* 0x000000060b0b7c07 */ /* 0x000fca0009000000 */
[----:B------:R-:W-:Y:S01]  /*0800*/  REDG.E.MIN.S32.STRONG.GPU desc[UR4][R2.64], R11 ;  /* 0x0000000b0200798e */ /* 0x000fe2000c92e304 */
[----:B------:R-:W-:Y:S05]  /*0810*/  EXIT ;  /* 0x000000000000794d */ /* 0x000fea0003800000 */
.L_x_3:
        /* <DEDUP_REMOVED lines=14> */
.L_x_10:


//--------------------- .text._Z16k_csrMaxRowCountiPiS_ --------------------------
	.section	.text._Z16k_csrMaxRowCountiPiS_,"ax",@progbits
	.align	128
.text._Z16k_csrMaxRowCountiPiS_:
        .type           _Z16k_csrMaxRowCountiPiS_,@function
        .size           _Z16k_csrMaxRowCountiPiS_,(.L_x_11 - _Z16k_csrMaxRowCountiPiS_)
        .other          _Z16k_csrMaxRowCountiPiS_,@"STO_CUDA_ENTRY STV_DEFAULT"
_Z16k_csrMaxRowCountiPiS_:
        /* <DEDUP_REMOVED lines=10> */
[----:B0-----:R-:W-:-:S06]  /*00a0*/  IMAD.WIDE R2, R5, 0x4, R2 ;  /* 0x0000000405027825 */ /* 0x001fcc00078e0202 */
[----:B-1----:R-:W2:Y:S01]  /*00b0*/  LDG.E R2, desc[UR6][R2.64] ;  /* 0x0000000602027981 */ /* 0x002ea2000c1e1900 */
[----:B------:R-:W0:Y:S01]  /*00c0*/  LDC.64 R4, c[0x0][0x390] ;  /* 0x0000e400ff047b82 */ /* 0x000e220000000a00 */
[----:B------:R-:W-:Y:S01]  /*00d0*/  VOTEU.ANY UR4, UPT, PT ;  /* 0x0000000000047886 */ /* 0x000fe200038e0100 */
[----:B------:R-:W1:Y:S01]  /*00e0*/  S2R R0, SR_LANEID ;  /* 0x0000000000007919 */ /* 0x000e620000000000 */
[----:B------:R-:W-:-:S06]  /*00f0*/  UFLO.U32 UR4, UR4 ;  /* 0x00000004000472bd */ /* 0x000fcc00080e0000 */
[----:B-1----:R-:W-:Y:S02]  /*0100*/  ISETP.EQ.U32.AND P0, PT, R0, UR4, PT ;  /* 0x0000000400007c0c */ /* 0x002fe4000bf02070 */
[----:B--2---:R-:W-:-:S13]  /*0110*/  CREDUX.MAX.S32 UR5, R2 ;  /* 0x00000000020572cc */ /* 0x004fda0000000200 */
[----:B------:R-:W-:-:S05]  /*0120*/  MOV R7, UR5 ;  /* 0x0000000500077c02 */ /* 0x000fca0008000f00 */
[----:B0-----:R-:W-:Y:S01]  /*0130*/  @P0 REDG.E.MAX.S32.STRONG.GPU desc[UR6][R4.64], R7 ;  /* 0x000000070400098e */ /* 0x001fe2000d12e306 */
[----:B------:R-:W-:Y:S05]  /*0140*/  EXIT ;  /* 0x000000000000794d */ /* 0x000fea0003800000 */
.L_x_4:
        /* <DEDUP_REMOVED lines=11> */
.L_x_11:


//--------------------- .text._Z16k_getNaturalPermiPiS_ --------------------------
	.section	.text._Z16k_getNaturalPermiPiS_,"ax",@progbits
	.align	128
.text._Z16k_getNaturalPermiPiS_:
        .type           _Z16k_getNaturalPermiPiS_,@function
        .size           _Z16k_getNaturalPermiPiS_,(.L_x_12 - _Z16k_getNaturalPermiPiS_)
        .other          _Z16k_getNaturalPermiPiS_,@"STO_CUDA_ENTRY STV_DEFAULT"
_Z16k_getNaturalPermiPiS_:
        /* <DEDUP_REMOVED lines=9> */
[----:B------:R-:W1:Y:S07]  /*0090*/  LDCU.64 UR4, c[0x0][0x358] ;  /* 0x00006b00ff0477ac */ /* 0x000e6e0008000a00 */
[----:B------:R-:W2:Y:S01]  /*00a0*/  LDC.64 R4, c[0x0][0x390] ;  /* 0x0000e400ff047b82 */ /* 0x000ea20000000a00 */
[----:B0-----:R-:W-:-:S05]  /*00b0*/  IMAD.WIDE R2, R7, 0x4, R2 ;  /* 0x0000000407027825 */ /* 0x001fca00078e0202 */
[----:B-1----:R-:W-:Y:S01]  /*00c0*/  STG.E desc[UR4][R2.64], R7 ;  /* 0x0000000702007986 */ /* 0x002fe2000c101904 */
[----:B--2---:R-:W-:-:S05]  /*00d0*/  IMAD.WIDE R4, R7, 0x4, R4 ;  /* 0x0000000407047825 */ /* 0x004fca00078e0204 */
[----:B------:R-:W-:Y:S01]  /*00e0*/  STG.E desc[UR4][R4.64], R7 ;  /* 0x0000000704007986 */ /* 0x000fe2000c101904 */
[----:B------:R-:W-:Y:S05]  /*00f0*/  EXIT ;  /* 0x000000000000794d */ /* 0x000fea0003800000 */
.L_x_5:
        /* <DEDUP_REMOVED lines=16> */
.L_x_12:


//--------------------- .text._Z18k_getRedBlackPermsiPiS_ --------------------------
	.section	.text._Z18k_getRedBlackPermsiPiS_,"ax",@progbits
	.align	128
.text._Z18k_getRedBlackPermsiPiS_:
        .type           _Z18k_getRedBlackPermsiPiS_,@function
        .size           _Z18k_getRedBlackPermsiPiS_,(.L_x_13 - _Z18k_getRedBlackPermsiPiS_)
        .other          _Z18k_getRedBlackPermsiPiS_,@"STO_CUDA_ENTRY STV_DEFAULT"
_Z18k_getRedBlackPermsiPiS_:
[----:B------:R-:W-:Y:S01]  /*0000*/  LDC R1, c[0x0][0x37c] ;  /* 0x0000df00ff017b82 */ /* 0x000fe20000000800 */
[----:B------:R-:W0:Y:S07]  /*0010*/  S2R R7, SR_TID.X ;  /* 0x0000000000077919 */ /* 0x000e2e0000002100 */
[----:B------:R-:W0:Y:S08]  /*0020*/  S2UR UR4, SR_CTAID.X ;  /* 0x00000000000479c3 */ /* 0x000e300000002500 */
[----:B------:R-:W0:Y:S08]  /*0030*/  LDC R0, c[0x0][0x360] ;  /* 0x0000d800ff007b82 */ /* 0x000e300000000800 */
[----:B------:R-:W1:Y:S01]  /*0040*/  LDC R2, c[0x0][0x380] ;  /* 0x0000e000ff027b82 */ /* 0x000e620000000800 */
[----:B0-----:R-:W-:-:S05]  /*0050*/  IMAD R7, R0, UR4, R7 ;  /* 0x0000000400077c24 */ /* 0x001fca000f8e0207 */
[----:B-1----:R-:W-:-:S13]  /*0060*/  ISETP.GE.AND P0, PT, R7, R2, PT ;  /* 0x000000020700720c */ /* 0x002fda0003f06270 */
[----:B------:R-:W-:Y:S05]  /*0070*/  @P0 EXIT ;  /* 0x000000000000094d */ /* 0x000fea0003800000 */
[----:B------:R-:W-:Y:S01]  /*0080*/  VIADD R0, R2, 0x1 ;  /* 0x0000000102007836 */ /* 0x000fe20000000000 */
[----:B------:R-:W0:Y:S01]  /*0090*/  LDC.64 R4, c[0x0][0x388] ;  /* 0x0000e200ff047b82 */ /* 0x000e220000000a00 */
[----:B------:R-:W-:Y:S01]  /*00a0*/  LOP3.LUT R6, R7, 0x80000001, RZ, 0xc0, !PT ;  /* 0x8000000107067812 */ /* 0x000fe200078ec0ff */
[----:B------:R-:W1:Y:S02]  /*00b0*/  LDCU.64 UR4, c[0x0][0x358] ;  /* 0x00006b00ff0477ac */ /* 0x000e640008000a00 */
[----:B------:R-:W-:Y:S02]  /*00c0*/  LEA.HI R0, R0, R0, RZ, 0x1 ;  /* 0x0000000000007211 */ /* 0x000fe400078f08ff */
[----:B------:R-:W-:Y:S02]  /*00d0*/  ISETP.NE.AND P1, PT, R6, 0x1, PT ;  /* 0x000000010600780c */ /* 0x000fe40003f25270 */
[----:B------:R-:W2:Y:S01]  /*00e0*/  LDC.64 R2, c[0x0][0x390] ;  /* 0x0000e400ff027b82 */ /* 0x000ea20000000a00 */
[----:B------:R-:W-:-:S02]  /*00f0*/  SHF.R.S32.HI R0, RZ, 0x1, R0 ;  /* 0x00000001ff007819 */ /* 0x000fc40000011400 */
[C---:B------:R-:W-:Y:S02]  /*0100*/  LEA.HI R6, R7.reuse, R7, RZ, 0x1 ;  /* 0x0000000707067211 */ /* 0x040fe400078f08ff */
[C---:B------:R-:W-:Y:S02]  /*0110*/  ISETP.GE.AND P0, PT, R7.reuse, R0, PT ;  /* 0x000000000700720c */ /* 0x040fe40003f06270 */
[C---:B------:R-:W-:Y:S02]  /*0120*/  SEL R9, R0.reuse, RZ, !P1 ;  /* 0x000000ff00097207 */ /* 0x040fe40004800000 */
[----:B------:R-:W-:Y:S02]  /*0130*/  SEL R8, R0, RZ, P0 ;  /* 0x000000ff00087207 */ /* 0x000fe40000000000 */
[----:B------:R-:W-:Y:S02]  /*0140*/  SEL R0, RZ, 0x1, !P0 ;  /* 0x00000001ff007807 */ /* 0x000fe40004000000 */
[----:B------:R-:W-:Y:S01]  /*0150*/  LEA.HI.SX32 R9, R6, R9, 0x1f ;  /* 0x0000000906097211 */ /* 0x000fe200078ffaff */
[----:B------:R-:W-:-:S02]  /*0160*/  IMAD.IADD R11, R7, 0x1, -R8 ;  /* 0x00000001070b7824 */ /* 0x000fc400078e0a08 */
[----:B0-----:R-:W-:-:S04]  /*0170*/  IMAD.WIDE R4, R7, 0x4, R4 ;  /* 0x0000000407047825 */ /* 0x001fc800078e0204 */
[----:B------:R-:W-:Y:S01]  /*0180*/  IMAD R11, R11, 0x2, R0 ;  /* 0x000000020b0b7824 */ /* 0x000fe200078e0200 */
[----:B-1----:R-:W-:Y:S01]  /*0190*/  STG.E desc[UR4][R4.64], R9 ;  /* 0x0000000904007986 */ /* 0x002fe2000c101904 */
[----:B--2---:R-:W-:-:S05]  /*01a0*/  IMAD.WIDE R2, R7, 0x4, R2 ;  /* 0x0000000407027825 */ /* 0x004fca00078e0202 */
[----:B------:R-:W-:Y:S01]  /*01b0*/  STG.E desc[UR4][R2.64], R11 ;  /* 0x0000000b02007986 */ /* 0x000fe2000c101904 */
[----:B------:R-:W-:Y:S05]  /*01c0*/  EXIT ;  /* 0x000000000000794d */ /* 0x000fea0003800000 */
.L_x_6:
        /* <DEDUP_REMOVED lines=11> */
.L_x_13:


//--------------------- .text._Z8k_vecsetiiPi     --------------------------
	.section	.text._Z8k_vecsetiiPi,"ax",@progbits
	.align	128
.text._Z8k_vecsetiiPi:
        .type           _Z8k_vecsetiiPi,@function
        .size           _Z8k_vecsetiiPi,(.L_x_14 - _Z8k_vecsetiiPi)
        .other          _Z8k_vecsetiiPi,@"STO_CUDA_ENTRY STV_DEFAULT"
_Z8k_vecsetiiPi:
        /* <DEDUP_REMOVED lines=10> */
[----:B------:R-:W1:Y:S01]  /*00a0*/  LDC R7, c[0x0][0x384] ;  /* 0x0000e100ff077b82 */ /* 0x000e620000000800 */
[----:B0-----:R-:W-:-:S05]  /*00b0*/  IMAD.WIDE R2, R5, 0x4, R2 ;  /* 0x0000000405027825 */ /* 0x001fca00078e0202 */
[----:B-1----:R-:W-:Y:S01]  /*00c0*/  STG.E desc[UR4][R2.64], R7 ;  /* 0x0000000702007986 */ /* 0x002fe2000c101904 */
[----:B------:R-:W-:Y:S05]  /*00d0*/  EXIT ;  /* 0x000000000000794d */ /* 0x000fea0003800000 */
.L_x_7:
        /* <DEDUP_REMOVED lines=10> */
.L_x_14:


//--------------------- .nv.shared.reserved.0     --------------------------
	.section	.nv.shared.reserved.0,"aw",@nobits
	.weak		__nv_reservedSMEM_offset_0_alias
	.size		__nv_reservedSMEM_offset_0_alias, 0, 64
	.other		__nv_reservedSMEM_offset_0_alias,@"STO_CUDA_RESERVED_SHARED STV_DEFAULT"
__nv_reservedSMEM_offset_0_alias:
	.zero		0
	.zero		64


//--------------------- .nv.constant0._Z25k_addMinConnectedNodeColsiiPiS_S_ --------------------------
	.section	.nv.constant0._Z25k_addMinConnectedNodeColsiiPiS_S_,"a",@progbits
	.sectionflags	@""
	.align	4
.nv.constant0._Z25k_addMinConnectedNodeColsiiPiS_S_:
	.zero		928


//--------------------- .nv.constant0._Z25k_addMinConnectedNodeRowsiiPiS_ --------------------------
	.section	.nv.constant0._Z25k_addMinConnectedNodeRowsiiPiS_,"a",@progbits
	.sectionflags	@""
	.align	4
.nv.constant0._Z25k_addMinConnectedNodeRowsiiPiS_:
	.zero		920


//--------------------- .nv.constant0._Z21k_getMinConnectedNodebiiiPiS_S_ --------------------------
	.section	.nv.constant0._Z21k_getMinConnectedNodebiiiPiS_S_,"a",@progbits
	.sectionflags	@""
	.align	4
.nv.constant0._Z21k_getMinConnectedNodebiiiPiS_S_:
	.zero		936


//--------------------- .nv.constant0._Z16k_csrMaxRowCountiPiS_ --------------------------
	.section	.nv.constant0._Z16k_csrMaxRowCountiPiS_,"a",@progbits
	.sectionflags	@""
	.align	4
.nv.constant0._Z16k_csrMaxRowCountiPiS_:
	.zero		920


//--------------------- .nv.constant0._Z16k_getNaturalPermiPiS_ --------------------------
	.section	.nv.constant0._Z16k_getNaturalPermiPiS_,"a",@progbits
	.sectionflags	@""
	.align	4
.nv.constant0._Z16k_getNaturalPermiPiS_:
	.zero		920


//--------------------- .nv.constant0._Z18k_getRedBlackPermsiPiS_ --------------------------
	.section	.nv.constant0._Z18k_getRedBlackPermsiPiS_,"a",@progbits
	.sectionflags	@""
	.align	4
.nv.constant0._Z18k_getRedBlackPermsiPiS_:
	.zero		920


//--------------------- .nv.constant0._Z8k_vecsetiiPi --------------------------
	.section	.nv.constant0._Z8k_vecsetiiPi,"a",@progbits
	.sectionflags	@""
	.align	4
.nv.constant0._Z8k_vecsetiiPi:
	.zero		912


//--------------------- SYMBOLS --------------------------

	.type		.nv.reservedSmem.offset0,@object
	.size		.nv.reservedSmem.offset0,0x4
